	.target	sm_90a

	.elftype	@"ET_EXEC"


//--------------------- .note.nv.tkinfo           --------------------------
	.section	.note.nv.tkinfo,"",@"SHT_NOTE"
	.sectionflags	@"SHF_NOTE_NV_TKINFO"
	.tkinfo
        /*0018*/ 	.word	0x00000002
        /*0030*/ 	.string	""
        /*0030*/ 	.string	"ptxas"
        /*0030*/ 	.string	"Cuda compilation tools, release 13.0, V13.0.88"
        /*0030*/ 	.string	"Build cuda_13.0.r13.0/compiler.36424714_0"
        /*0030*/ 	.string	"-arch sm_90a -m 64 "



//--------------------- .note.nv.cuinfo           --------------------------
	.section	.note.nv.cuinfo,"",@"SHT_NOTE"
	.sectionflags	@"SHF_NOTE_NV_CUINFO"
        /*0018*/ 	.short	0x0002
        /*001a*/ 	.short	0x005a
        /*001c*/ 	.short	0x0082
	.zero		2


//--------------------- .nv.info                  --------------------------
	.section	.nv.info,"",@"SHT_CUDA_INFO"
	.align	4


	//----- nvinfo : EIATTR_REGCOUNT
	.align		4
        /*0000*/ 	.byte	0x04, 0x2f
        /*0002*/ 	.short	(.L_15 - .L_14)
	.align		4
.L_14:
        /*0004*/ 	.word	index@(_ZN7cutlass13device_kernelINS_4gemm6kernel13GemmUniversalIN4cute5tupleIJiiiiEEENS1_10collective13CollectiveMmaINS1_34MainloopSm90TmaGmmaWarpSpecializedILi5ENS5_IJNS4_1CILi2EEESB_NSA_ILi1EEEEEENS1_35KernelTmaWarpSpecializedCooperativeEEENS5_IJNSA_ILi128EEESG_NSA_ILi64EEEEEENS_10tfloat32_tENS5_IJlSC_lEEESJ_SK_NS4_8TiledMMAINS4_8MMA_AtomIJNS4_4SM904GMMA30MMA_64x128x8_F32TF32TF32_SS_TNILNSO_7ScaleInE1ELSQ_1EEEEEENS4_6LayoutINS5_IJSB_SC_SC_EEENS5_IJSC_NSA_ILi0EEESV_EEEEENS5_IJNS4_10UnderscoreESY_SY_EEEEENS4_23SM90_TMA_LOAD_MULTICASTENS4_14ComposedLayoutINS4_7SwizzleILi3ELi4ELi3EEENS4_18smem_ptr_flag_bitsILi32EEENST_INS5_IJNSA_ILi8EEENSA_ILi32EEEEEENS5_IJS18_SC_EEEEEEEvNS4_8identityES11_S1C_vS1D_EENS_8epilogue10collective6detail29Sm90TmaWarpSpecializedAdapterINS1G_15DefaultEpilogueISJ_SK_SK_NS1F_6thread17LinearCombinationISJ_Li1EffLNS1K_9ScaleType4KindE0ELNS_15FloatRoundStyleE2ESJ_EENS1_15EpilogueDefaultEEEEEvvEEEEvNT_6ParamsE)
        /*0008*/ 	.word	0x000000a8


	//----- nvinfo : EIATTR_FRAME_SIZE
	.align		4
.L_15:
        /*000c*/ 	.byte	0x04, 0x11
        /*000e*/ 	.short	(.L_17 - .L_16)
	.align		4
.L_16:
        /*0010*/ 	.word	index@(_ZN7cutlass13device_kernelINS_4gemm6kernel13GemmUniversalIN4cute5tupleIJiiiiEEENS1_10collective13CollectiveMmaINS1_34MainloopSm90TmaGmmaWarpSpecializedILi5ENS5_IJNS4_1CILi2EEESB_NSA_ILi1EEEEEENS1_35KernelTmaWarpSpecializedCooperativeEEENS5_IJNSA_ILi128EEESG_NSA_ILi64EEEEEENS_10tfloat32_tENS5_IJlSC_lEEESJ_SK_NS4_8TiledMMAINS4_8MMA_AtomIJNS4_4SM904GMMA30MMA_64x128x8_F32TF32TF32_SS_TNILNSO_7ScaleInE1ELSQ_1EEEEEENS4_6LayoutINS5_IJSB_SC_SC_EEENS5_IJSC_NSA_ILi0EEESV_EEEEENS5_IJNS4_10UnderscoreESY_SY_EEEEENS4_23SM90_TMA_LOAD_MULTICASTENS4_14ComposedLayoutINS4_7SwizzleILi3ELi4ELi3EEENS4_18smem_ptr_flag_bitsILi32EEENST_INS5_IJNSA_ILi8EEENSA_ILi32EEEEEENS5_IJS18_SC_EEEEEEEvNS4_8identityES11_S1C_vS1D_EENS_8epilogue10collective6detail29Sm90TmaWarpSpecializedAdapterINS1G_15DefaultEpilogueISJ_SK_SK_NS1F_6thread17LinearCombinationISJ_Li1EffLNS1K_9ScaleType4KindE0ELNS_15FloatRoundStyleE2ESJ_EENS1_15EpilogueDefaultEEEEEvvEEEEvNT_6ParamsE)
        /*0014*/ 	.word	0x00000000


	//----- nvinfo : EIATTR_MIN_STACK_SIZE
	.align		4
.L_17:
        /*0018*/ 	.byte	0x04, 0x12
        /*001a*/ 	.short	(.L_19 - .L_18)
	.align		4
.L_18:
        /*001c*/ 	.word	index@(_ZN7cutlass13device_kernelINS_4gemm6kernel13GemmUniversalIN4cute5tupleIJiiiiEEENS1_10collective13CollectiveMmaINS1_34MainloopSm90TmaGmmaWarpSpecializedILi5ENS5_IJNS4_1CILi2EEESB_NSA_ILi1EEEEEENS1_35KernelTmaWarpSpecializedCooperativeEEENS5_IJNSA_ILi128EEESG_NSA_ILi64EEEEEENS_10tfloat32_tENS5_IJlSC_lEEESJ_SK_NS4_8TiledMMAINS4_8MMA_AtomIJNS4_4SM904GMMA30MMA_64x128x8_F32TF32TF32_SS_TNILNSO_7ScaleInE1ELSQ_1EEEEEENS4_6LayoutINS5_IJSB_SC_SC_EEENS5_IJSC_NSA_ILi0EEESV_EEEEENS5_IJNS4_10UnderscoreESY_SY_EEEEENS4_23SM90_TMA_LOAD_MULTICASTENS4_14ComposedLayoutINS4_7SwizzleILi3ELi4ELi3EEENS4_18smem_ptr_flag_bitsILi32EEENST_INS5_IJNSA_ILi8EEENSA_ILi32EEEEEENS5_IJS18_SC_EEEEEEEvNS4_8identityES11_S1C_vS1D_EENS_8epilogue10collective6detail29Sm90TmaWarpSpecializedAdapterINS1G_15DefaultEpilogueISJ_SK_SK_NS1F_6thread17LinearCombinationISJ_Li1EffLNS1K_9ScaleType4KindE0ELNS_15FloatRoundStyleE2ESJ_EENS1_15EpilogueDefaultEEEEEvvEEEEvNT_6ParamsE)
        /*0020*/ 	.word	0x00000000
.L_19:


//--------------------- .nv.compat                --------------------------
	.section	.nv.compat,"",@"SHT_CUDA_COMPAT_INFO"
	.align	4
        /*0000*/ 	.byte	0x02, 0x09, 0x01, 0x00, 0x02, 0x02, 0x04, 0x00, 0x02, 0x05, 0x05, 0x00, 0x03, 0x07, 0x01, 0x01
        /*0010*/ 	.byte	0x02, 0x03, 0x01, 0x00, 0x02, 0x06, 0x01, 0x00, 0x04, 0x0b, 0x08, 0x00, 0x00, 0x00, 0x00, 0x00
        /*0020*/ 	.byte	0x00, 0x00, 0x00, 0x00


//--------------------- .nv.info._ZN7cutlass13device_kernelINS_4gemm6kernel13GemmUniversalIN4cute5tupleIJiiiiEEENS1_10collective13CollectiveMmaINS1_34MainloopSm90TmaGmmaWarpSpecializedILi5ENS5_IJNS4_1CILi2EEESB_NSA_ILi1EEEEEENS1_35KernelTmaWarpSpecializedCooperativeEEENS5_IJNSA_ILi128EEESG_NSA_ILi64EEEEEENS_10tfloat32_tENS5_IJlSC_lEEESJ_SK_NS4_8TiledMMAINS4_8MMA_AtomIJNS4_4SM904GMMA30MMA_64x128x8_F32TF32TF32_SS_TNILNSO_7ScaleInE1ELSQ_1EEEEEENS4_6LayoutINS5_IJSB_SC_SC_EEENS5_IJSC_NSA_ILi0EEESV_EEEEENS5_IJNS4_10UnderscoreESY_SY_EEEEENS4_23SM90_TMA_LOAD_MULTICASTENS4_14ComposedLayoutINS4_7SwizzleILi3ELi4ELi3EEENS4_18smem_ptr_flag_bitsILi32EEENST_INS5_IJNSA_ILi8EEENSA_ILi32EEEEEENS5_IJS18_SC_EEEEEEEvNS4_8identityES11_S1C_vS1D_EENS_8epilogue10collective6detail29Sm90TmaWarpSpecializedAdapterINS1G_15DefaultEpilogueISJ_SK_SK_NS1F_6thread17LinearCombinationISJ_Li1EffLNS1K_9ScaleType4KindE0ELNS_15FloatRoundStyleE2ESJ_EENS1_15EpilogueDefaultEEEEEvvEEEEvNT_6ParamsE --------------------------
	.section	.nv.info._ZN7cutlass13device_kernelINS_4gemm6kernel13GemmUniversalIN4cute5tupleIJiiiiEEENS1_10collective13CollectiveMmaINS1_34MainloopSm90TmaGmmaWarpSpecializedILi5ENS5_IJNS4_1CILi2EEESB_NSA_ILi1EEEEEENS1_35KernelTmaWarpSpecializedCooperativeEEENS5_IJNSA_ILi128EEESG_NSA_ILi64EEEEEENS_10tfloat32_tENS5_IJlSC_lEEESJ_SK_NS4_8TiledMMAINS4_8MMA_AtomIJNS4_4SM904GMMA30MMA_64x128x8_F32TF32TF32_SS_TNILNSO_7ScaleInE1ELSQ_1EEEEEENS4_6LayoutINS5_IJSB_SC_SC_EEENS5_IJSC_NSA_ILi0EEESV_EEEEENS5_IJNS4_10UnderscoreESY_SY_EEEEENS4_23SM90_TMA_LOAD_MULTICASTENS4_14ComposedLayoutINS4_7SwizzleILi3ELi4ELi3EEENS4_18smem_ptr_flag_bitsILi32EEENST_INS5_IJNSA_ILi8EEENSA_ILi32EEEEEENS5_IJS18_SC_EEEEEEEvNS4_8identityES11_S1C_vS1D_EENS_8epilogue10collective6detail29Sm90TmaWarpSpecializedAdapterINS1G_15DefaultEpilogueISJ_SK_SK_NS1F_6thread17LinearCombinationISJ_Li1EffLNS1K_9ScaleType4KindE0ELNS_15FloatRoundStyleE2ESJ_EENS1_15EpilogueDefaultEEEEEvvEEEEvNT_6ParamsE,"",@"SHT_CUDA_INFO"
	.sectionflags	@""
	.align	4


	//----- nvinfo : EIATTR_CUDA_API_VERSION
	.align		4
        /*0000*/ 	.byte	0x04, 0x37
        /*0002*/ 	.short	(.L_21 - .L_20)
.L_20:
        /*0004*/ 	.word	0x00000082


	//----- nvinfo : EIATTR_KPARAM_INFO
	.align		4
.L_21:
        /*0008*/ 	.byte	0x04, 0x17
        /*000a*/ 	.short	(.L_23 - .L_22)
.L_22:
        /*000c*/ 	.word	0x00000000
        /*0010*/ 	.short	0x0000
        /*0012*/ 	.short	0x0070
        /*0014*/ 	.byte	0x00, 0xf0, 0x01, 0x10


	//----- nvinfo : EIATTR_SPARSE_MMA_MASK
	.align		4
.L_23:
        /*0018*/ 	.byte	0x03, 0x50
        /*001a*/ 	.short	0x0000


	//----- nvinfo : EIATTR_MAXREG_COUNT
	.align		4
        /*001c*/ 	.byte	0x03, 0x1b
        /*001e*/ 	.short	0x00a8


	//----- nvinfo : EIATTR_NUM_BARRIERS
	.align		4
        /*0020*/ 	.byte	0x02, 0x4c
        /*0022*/ 	.byte	0x01
	.zero		1


	//----- nvinfo : EIATTR_EXTERNS
	.align		4
        /*0024*/ 	.byte	0x04, 0x0f
        /*0026*/ 	.short	(.L_25 - .L_24)


	//   ....[0]....
	.align		4
.L_24:
        /*0028*/ 	.word	index@(__assertfail)


	//----- nvinfo : EIATTR_MERCURY_ISA_VERSION
	.align		4
.L_25:
        /*002c*/ 	.byte	0x03, 0x5f
        /*002e*/ 	.short	0x0101


	//----- nvinfo : EIATTR_INT_WARP_WIDE_INSTR_OFFSETS
	.align		4
        /*0030*/ 	.byte	0x04, 0x31
        /*0032*/ 	.short	(.L_27 - .L_26)


	//   ....[0]....
.L_26:
        /*0034*/ 	.word	0x000004a0


	//   ....[1]....
        /*0038*/ 	.word	0x000004d0


	//   ....[2]....
        /*003c*/ 	.word	0x00000670


	//   ....[3]....
        /*0040*/ 	.word	0x000022a0


	//----- nvinfo : EIATTR_COOP_GROUP_MASK_REGIDS
	.align		4
.L_27:
        /*0044*/ 	.byte	0x04, 0x29
        /*0046*/ 	.short	(.L_29 - .L_28)


	//   ....[0]....
.L_28:
        /*0048*/ 	.word	0xffffffff


	//   ....[1]....
        /*004c*/ 	.word	0xffffffff


	//   ....[2]....
        /*0050*/ 	.word	0xffffffff


	//   ....[3]....
        /*0054*/ 	.word	0xffffffff


	//   ....[4]....
        /*0058*/ 	.word	0xffffffff


	//   ....[5]....
        /*005c*/ 	.word	0xffffffff


	//----- nvinfo : EIATTR_COOP_GROUP_INSTR_OFFSETS
	.align		4
.L_29:
        /*0060*/ 	.byte	0x04, 0x28
        /*0062*/ 	.short	(.L_31 - .L_30)


	//   ....[0]....
.L_30:
        /*0064*/ 	.word	0x00000060


	//   ....[1]....
        /*0068*/ 	.word	0x00000070


	//   ....[2]....
        /*006c*/ 	.word	0x00000130


	//   ....[3]....
        /*0070*/ 	.word	0x000002f0


	//   ....[4]....
        /*0074*/ 	.word	0x00000820


	//   ....[5]....
        /*0078*/ 	.word	0x000014a0


	//----- nvinfo : EIATTR_REG_RECONFIG
	.align		4
.L_31:
        /*007c*/ 	.byte	0x01, 0x54
	.zero		2


	//----- nvinfo : EIATTR_SYSCALL_OFFSETS
	.align		4
        /*0080*/ 	.byte	0x04, 0x46
        /*0082*/ 	.short	(.L_33 - .L_32)


	//   ....[0]....
.L_32:
        /*0084*/ 	.word	0x00001690


	//----- nvinfo : EIATTR_MBARRIER_INSTR_OFFSETS
	.align		4
.L_33:
        /*0088*/ 	.byte	0x04, 0x39
        /*008a*/ 	.short	(.L_35 - .L_34)


	//   ....[0]....
.L_34:
        /*008c*/ 	.word	0x00000230
        /*0090*/ 	.word	0x000000ff
        /*0094*/ 	.word	0x00000000
        /*0098*/ 	.short	0x0100
        /*009a*/ 	.byte	0x08
	.zero		1


	//   ....[1]....
        /*009c*/ 	.word	0x00000240
        /*00a0*/ 	.word	0x000000ff
        /*00a4*/ 	.word	0x00000028
        /*00a8*/ 	.short	0x0100
        /*00aa*/ 	.byte	0x08
	.zero		1


	//   ....[2]....
        /*00ac*/ 	.word	0x00000250
        /*00b0*/ 	.word	0x000000ff
        /*00b4*/ 	.word	0x00000008
        /*00b8*/ 	.short	0x0100
        /*00ba*/ 	.byte	0x08
	.zero		1


	//   ....[3]....
        /*00bc*/ 	.word	0x00000260
        /*00c0*/ 	.word	0x000000ff
        /*00c4*/ 	.word	0x00000030
        /*00c8*/ 	.short	0x0100
        /*00ca*/ 	.byte	0x08
	.zero		1


	//   ....[4]....
        /*00cc*/ 	.word	0x00000270
        /*00d0*/ 	.word	0x000000ff
        /*00d4*/ 	.word	0x00000010
        /*00d8*/ 	.short	0x0100
        /*00da*/ 	.byte	0x08
	.zero		1


	//   ....[5]....
        /*00dc*/ 	.word	0x00000280
        /*00e0*/ 	.word	0x000000ff
        /*00e4*/ 	.word	0x00000038
        /*00e8*/ 	.short	0x0100
        /*00ea*/ 	.byte	0x08
	.zero		1


	//   ....[6]....
        /*00ec*/ 	.word	0x00000290
        /*00f0*/ 	.word	0x000000ff
        /*00f4*/ 	.word	0x00000018
        /*00f8*/ 	.short	0x0100
        /*00fa*/ 	.byte	0x08
	.zero		1


	//   ....[7]....
        /*00fc*/ 	.word	0x000002a0
        /*0100*/ 	.word	0x000000ff
        /*0104*/ 	.word	0x00000040
        /*0108*/ 	.short	0x0100
        /*010a*/ 	.byte	0x08
	.zero		1


	//   ....[8]....
        /*010c*/ 	.word	0x000002b0
        /*0110*/ 	.word	0x000000ff
        /*0114*/ 	.word	0x00000020
        /*0118*/ 	.short	0x0100
        /*011a*/ 	.byte	0x08
	.zero		1


	//   ....[9]....
        /*011c*/ 	.word	0x000002c0
        /*0120*/ 	.word	0x000000ff
        /*0124*/ 	.word	0x00000048
        /*0128*/ 	.short	0x0100
        /*012a*/ 	.byte	0x08
	.zero		1


	//   ....[10]....
        /*012c*/ 	.word	0x00000700
        /*0130*/ 	.word	0x000000ff
        /*0134*/ 	.word	0x00000060
        /*0138*/ 	.short	0x0100
        /*013a*/ 	.byte	0x06
	.zero		1


	//   ....[11]....
        /*013c*/ 	.word	0x000007a0
        /*0140*/ 	.word	0x000000ff
        /*0144*/ 	.word	0x00000068
        /*0148*/ 	.short	0x0100
        /*014a*/ 	.byte	0x06
	.zero		1


	//   ....[12]....
        /*014c*/ 	.word	0x00001750
        /*0150*/ 	.word	0x00000003
        /*0154*/ 	.word	0x00000000
        /*0158*/ 	.short	0x010a
        /*015a*/ 	.byte	0x3f
	.zero		1


	//   ....[13]....
        /*015c*/ 	.word	0x000017b0
        /*0160*/ 	.word	0x00000003
        /*0164*/ 	.word	0x00000000
        /*0168*/ 	.short	0x010a
        /*016a*/ 	.byte	0x3f
	.zero		1


	//   ....[14]....
        /*016c*/ 	.word	0x00001cf0
        /*0170*/ 	.word	0x00000005
        /*0174*/ 	.word	0x00000000
        /*0178*/ 	.short	0x010a
        /*017a*/ 	.byte	0x3f
	.zero		1


	//   ....[15]....
        /*017c*/ 	.word	0x00001d30
        /*0180*/ 	.word	0x00000005
        /*0184*/ 	.word	0x00000000
        /*0188*/ 	.short	0x010a
        /*018a*/ 	.byte	0x3f
	.zero		1


	//   ....[16]....
        /*018c*/ 	.word	0x00002150
        /*0190*/ 	.word	0x00000004
        /*0194*/ 	.word	0x00000000
        /*0198*/ 	.short	0x0101
        /*019a*/ 	.byte	0x3f
	.zero		1


	//   ....[17]....
        /*019c*/ 	.word	0x00002340
        /*01a0*/ 	.word	0x00000000
        /*01a4*/ 	.word	0x00000000
        /*01a8*/ 	.short	0x0101
        /*01aa*/ 	.byte	0x3f
	.zero		1


	//   ....[18]....
        /*01ac*/ 	.word	0x00007500
        /*01b0*/ 	.word	0x00000015
        /*01b4*/ 	.word	0x00000028
        /*01b8*/ 	.short	0x010a
        /*01ba*/ 	.byte	0x3f
	.zero		1


	//   ....[19]....
        /*01bc*/ 	.word	0x00007980
        /*01c0*/ 	.word	0x00000006
        /*01c4*/ 	.word	0x00000068
        /*01c8*/ 	.short	0x0101
        /*01ca*/ 	.byte	0x3f
	.zero		1


	//   ....[20]....
        /*01cc*/ 	.word	0x000080b0
        /*01d0*/ 	.word	0x00000007
        /*01d4*/ 	.word	0x00000000
        /*01d8*/ 	.short	0x010a
        /*01da*/ 	.byte	0x3f
	.zero		1


	//   ....[21]....
        /*01dc*/ 	.word	0x00008130
        /*01e0*/ 	.word	0x00000008
        /*01e4*/ 	.word	0x00000000
        /*01e8*/ 	.short	0x010a
        /*01ea*/ 	.byte	0x3f
	.zero		1


	//   ....[22]....
        /*01ec*/ 	.word	0x000081c0
        /*01f0*/ 	.word	0x00000009
        /*01f4*/ 	.word	0x00000000
        /*01f8*/ 	.short	0x010a
        /*01fa*/ 	.byte	0x3f
	.zero		1


	//   ....[23]....
        /*01fc*/ 	.word	0x00008250
        /*0200*/ 	.word	0x00000006
        /*0204*/ 	.word	0x00000000
        /*0208*/ 	.short	0x010a
        /*020a*/ 	.byte	0x3f
	.zero		1


	//   ....[24]....
        /*020c*/ 	.word	0x000082e0
        /*0210*/ 	.word	0x00000003
        /*0214*/ 	.word	0x00000000
        /*0218*/ 	.short	0x010a
        /*021a*/ 	.byte	0x3f
	.zero		1


	//   ....[25]....
        /*021c*/ 	.word	0x00008340
        /*0220*/ 	.word	0x00000003
        /*0224*/ 	.word	0x00000000
        /*0228*/ 	.short	0x010a
        /*022a*/ 	.byte	0x3f
	.zero		1


	//   ....[26]....
        /*022c*/ 	.word	0x00008390
        /*0230*/ 	.word	0x00000005
        /*0234*/ 	.word	0x00000000
        /*0238*/ 	.short	0x010a
        /*023a*/ 	.byte	0x3f
	.zero		1


	//   ....[27]....
        /*023c*/ 	.word	0x00008460
        /*0240*/ 	.word	0x00000015
        /*0244*/ 	.word	0x00000028
        /*0248*/ 	.short	0x010a
        /*024a*/ 	.byte	0x3f
	.zero		1


	//   ....[28]....
        /*024c*/ 	.word	0x00008530
        /*0250*/ 	.word	0x00000007
        /*0254*/ 	.word	0x00000000
        /*0258*/ 	.short	0x010a
        /*025a*/ 	.byte	0x3f
	.zero		1


	//   ....[29]....
        /*025c*/ 	.word	0x00008580
        /*0260*/ 	.word	0x00000008
        /*0264*/ 	.word	0x00000000
        /*0268*/ 	.short	0x010a
        /*026a*/ 	.byte	0x3f
	.zero		1


	//   ....[30]....
        /*026c*/ 	.word	0x000085d0
        /*0270*/ 	.word	0x00000009
        /*0274*/ 	.word	0x00000000
        /*0278*/ 	.short	0x010a
        /*027a*/ 	.byte	0x3f
	.zero		1


	//   ....[31]....
        /*027c*/ 	.word	0x00008620
        /*0280*/ 	.word	0x00000006
        /*0284*/ 	.word	0x00000000
        /*0288*/ 	.short	0x010a
        /*028a*/ 	.byte	0x3f
	.zero		1


	//----- nvinfo : EIATTR_NUM_MBARRIERS
	.align		4
.L_35:
        /*028c*/ 	.byte	0x03, 0x38
        /*028e*/ 	.short	0x000c


	//----- nvinfo : EIATTR_EXIT_INSTR_OFFSETS
	.align		4
        /*0290*/ 	.byte	0x04, 0x1c
        /*0292*/ 	.short	(.L_37 - .L_36)


	//   ....[0]....
.L_36:
        /*0294*/ 	.word	0x000009f0


	//   ....[1]....
        /*0298*/ 	.word	0x00001200


	//   ....[2]....
        /*029c*/ 	.word	0x00006bc0


	//   ....[3]....
        /*02a0*/ 	.word	0x00007120


	//   ....[4]....
        /*02a4*/ 	.word	0x00008330


	//----- nvinfo : EIATTR_MAX_THREADS
	.align		4
.L_37:
        /*02a8*/ 	.byte	0x04, 0x05
        /*02aa*/ 	.short	(.L_39 - .L_38)
.L_38:
        /*02ac*/ 	.word	0x00000180
        /*02b0*/ 	.word	0x00000001
        /*02b4*/ 	.word	0x00000001


	//----- nvinfo : EIATTR_CRS_STACK_SIZE
	.align		4
.L_39:
        /*02b8*/ 	.byte	0x04, 0x1e
        /*02ba*/ 	.short	(.L_41 - .L_40)
.L_40:
        /*02bc*/ 	.word	0x00000000


	//----- nvinfo : EIATTR_CBANK_PARAM_SIZE
	.align		4
.L_41:
        /*02c0*/ 	.byte	0x03, 0x19
        /*02c2*/ 	.short	0x0470


	//----- nvinfo : EIATTR_PARAM_CBANK
	.align		4
        /*02c4*/ 	.byte	0x04, 0x0a
        /*02c6*/ 	.short	(.L_43 - .L_42)
	.align		4
.L_42:
        /*02c8*/ 	.word	index@(.nv.constant0._ZN7cutlass13device_kernelINS_4gemm6kernel13GemmUniversalIN4cute5tupleIJiiiiEEENS1_10collective13CollectiveMmaINS1_34MainloopSm90TmaGmmaWarpSpecializedILi5ENS5_IJNS4_1CILi2EEESB_NSA_ILi1EEEEEENS1_35KernelTmaWarpSpecializedCooperativeEEENS5_IJNSA_ILi128EEESG_NSA_ILi64EEEEEENS_10tfloat32_tENS5_IJlSC_lEEESJ_SK_NS4_8TiledMMAINS4_8MMA_AtomIJNS4_4SM904GMMA30MMA_64x128x8_F32TF32TF32_SS_TNILNSO_7ScaleInE1ELSQ_1EEEEEENS4_6LayoutINS5_IJSB_SC_SC_EEENS5_IJSC_NSA_ILi0EEESV_EEEEENS5_IJNS4_10UnderscoreESY_SY_EEEEENS4_23SM90_TMA_LOAD_MULTICASTENS4_14ComposedLayoutINS4_7SwizzleILi3ELi4ELi3EEENS4_18smem_ptr_flag_bitsILi32EEENST_INS5_IJNSA_ILi8EEENSA_ILi32EEEEEENS5_IJS18_SC_EEEEEEEvNS4_8identityES11_S1C_vS1D_EENS_8epilogue10collective6detail29Sm90TmaWarpSpecializedAdapterINS1G_15DefaultEpilogueISJ_SK_SK_NS1F_6thread17LinearCombinationISJ_Li1EffLNS1K_9ScaleType4KindE0ELNS_15FloatRoundStyleE2ESJ_EENS1_15EpilogueDefaultEEEEEvvEEEEvNT_6ParamsE)
        /*02cc*/ 	.short	0x0210
        /*02ce*/ 	.short	0x0470


	//----- nvinfo : EIATTR_SW_WAR
	.align		4
.L_43:
        /*02d0*/ 	.byte	0x04, 0x36
        /*02d2*/ 	.short	(.L_45 - .L_44)
.L_44:
        /*02d4*/ 	.word	0x00000008
.L_45:


//--------------------- .nv.callgraph             --------------------------
	.section	.nv.callgraph,"",@"SHT_CUDA_CALLGRAPH"
	.align	4
	.sectionentsize	8
	.align		4
        /*0000*/ 	.word	0x00000000
	.align		4
        /*0004*/ 	.word	0xffffffff
	.align		4
        /*0008*/ 	.word	index@(_ZN7cutlass13device_kernelINS_4gemm6kernel13GemmUniversalIN4cute5tupleIJiiiiEEENS1_10collective13CollectiveMmaINS1_34MainloopSm90TmaGmmaWarpSpecializedILi5ENS5_IJNS4_1CILi2EEESB_NSA_ILi1EEEEEENS1_35KernelTmaWarpSpecializedCooperativeEEENS5_IJNSA_ILi128EEESG_NSA_ILi64EEEEEENS_10tfloat32_tENS5_IJlSC_lEEESJ_SK_NS4_8TiledMMAINS4_8MMA_AtomIJNS4_4SM904GMMA30MMA_64x128x8_F32TF32TF32_SS_TNILNSO_7ScaleInE1ELSQ_1EEEEEENS4_6LayoutINS5_IJSB_SC_SC_EEENS5_IJSC_NSA_ILi0EEESV_EEEEENS5_IJNS4_10UnderscoreESY_SY_EEEEENS4_23SM90_TMA_LOAD_MULTICASTENS4_14ComposedLayoutINS4_7SwizzleILi3ELi4ELi3EEENS4_18smem_ptr_flag_bitsILi32EEENST_INS5_IJNSA_ILi8EEENSA_ILi32EEEEEENS5_IJS18_SC_EEEEEEEvNS4_8identityES11_S1C_vS1D_EENS_8epilogue10collective6detail29Sm90TmaWarpSpecializedAdapterINS1G_15DefaultEpilogueISJ_SK_SK_NS1F_6thread17LinearCombinationISJ_Li1EffLNS1K_9ScaleType4KindE0ELNS_15FloatRoundStyleE2ESJ_EENS1_15EpilogueDefaultEEEEEvvEEEEvNT_6ParamsE)
	.align		4
        /*000c*/ 	.word	index@(__assertfail)
	.align		4
        /*0010*/ 	.word	0x00000000
	.align		4
        /*0014*/ 	.word	0xfffffffe
	.align		4
        /*0018*/ 	.word	0x00000000
	.align		4
        /*001c*/ 	.word	0xfffffffd
	.align		4
        /*0020*/ 	.word	0x00000000
	.align		4
        /*0024*/ 	.word	0xfffffffc


//--------------------- .nv.constant4             --------------------------
	.section	.nv.constant4,"a",@progbits
	.align	8
	.align		8
.nv.constant4:
        /*0000*/ 	.dword	__assertfail
	.align		8
        /*0008*/ 	.dword	__unnamed_1
	.align		8
        /*0010*/ 	.dword	_ZN39_INTERNAL_cedec3ca_4_k_cu_62d7304b_71514cuda3std3__45__cpo5beginE
	.align		8
        /*0018*/ 	.dword	_ZN39_INTERNAL_cedec3ca_4_k_cu_62d7304b_71514cuda3std3__45__cpo3endE
	.align		8
        /*0020*/ 	.dword	_ZN39_INTERNAL_cedec3ca_4_k_cu_62d7304b_71514cuda3std3__45__cpo6cbeginE
	.align		8
        /*0028*/ 	.dword	_ZN39_INTERNAL_cedec3ca_4_k_cu_62d7304b_71514cuda3std3__45__cpo4cendE
	.align		8
        /*0030*/ 	.dword	_ZN39_INTERNAL_cedec3ca_4_k_cu_62d7304b_71514cuda3std3__441_GLOBAL__N__cedec3ca_4_k_cu_62d7304b_71516ignoreE
	.align		8
        /*0038*/ 	.dword	_ZN39_INTERNAL_cedec3ca_4_k_cu_62d7304b_71514cuda3std3__419piecewise_constructE
	.align		8
        /*0040*/ 	.dword	_ZN39_INTERNAL_cedec3ca_4_k_cu_62d7304b_71514cuda3std3__48in_placeE
	.align		8
        /*0048*/ 	.dword	_ZN39_INTERNAL_cedec3ca_4_k_cu_62d7304b_71514cuda3std6ranges3__45__cpo4swapE
	.align		8
        /*0050*/ 	.dword	_ZN39_INTERNAL_cedec3ca_4_k_cu_62d7304b_71514cuda3std6ranges3__45__cpo9iter_moveE
	.align		8
        /*0058*/ 	.dword	_ZN39_INTERNAL_cedec3ca_4_k_cu_62d7304b_71514cute7productE
	.align		8
        /*0060*/ 	.dword	_ZN39_INTERNAL_cedec3ca_4_k_cu_62d7304b_71514cute1_E
	.align		8
        /*0068*/ 	.dword	$str$22
	.align		8
        /*0070*/ 	.dword	$str$23


//--------------------- .text._ZN7cutlass13device_kernelINS_4gemm6kernel13GemmUniversalIN4cute5tupleIJiiiiEEENS1_10collective13CollectiveMmaINS1_34MainloopSm90TmaGmmaWarpSpecializedILi5ENS5_IJNS4_1CILi2EEESB_NSA_ILi1EEEEEENS1_35KernelTmaWarpSpecializedCooperativeEEENS5_IJNSA_ILi128EEESG_NSA_ILi64EEEEEENS_10tfloat32_tENS5_IJlSC_lEEESJ_SK_NS4_8TiledMMAINS4_8MMA_AtomIJNS4_4SM904GMMA30MMA_64x128x8_F32TF32TF32_SS_TNILNSO_7ScaleInE1ELSQ_1EEEEEENS4_6LayoutINS5_IJSB_SC_SC_EEENS5_IJSC_NSA_ILi0EEESV_EEEEENS5_IJNS4_10UnderscoreESY_SY_EEEEENS4_23SM90_TMA_LOAD_MULTICASTENS4_14ComposedLayoutINS4_7SwizzleILi3ELi4ELi3EEENS4_18smem_ptr_flag_bitsILi32EEENST_INS5_IJNSA_ILi8EEENSA_ILi32EEEEEENS5_IJS18_SC_EEEEEEEvNS4_8identityES11_S1C_vS1D_EENS_8epilogue10collective6detail29Sm90TmaWarpSpecializedAdapterINS1G_15DefaultEpilogueISJ_SK_SK_NS1F_6thread17LinearCombinationISJ_Li1EffLNS1K_9ScaleType4KindE0ELNS_15FloatRoundStyleE2ESJ_EENS1_15EpilogueDefaultEEEEEvvEEEEvNT_6ParamsE --------------------------
	.section	.text._ZN7cutlass13device_kernelINS_4gemm6kernel13GemmUniversalIN4cute5tupleIJiiiiEEENS1_10collective13CollectiveMmaINS1_34MainloopSm90TmaGmmaWarpSpecializedILi5ENS5_IJNS4_1CILi2EEESB_NSA_ILi1EEEEEENS1_35KernelTmaWarpSpecializedCooperativeEEENS5_IJNSA_ILi128EEESG_NSA_ILi64EEEEEENS_10tfloat32_tENS5_IJlSC_lEEESJ_SK_NS4_8TiledMMAINS4_8MMA_AtomIJNS4_4SM904GMMA30MMA_64x128x8_F32TF32TF32_SS_TNILNSO_7ScaleInE1ELSQ_1EEEEEENS4_6LayoutINS5_IJSB_SC_SC_EEENS5_IJSC_NSA_ILi0EEESV_EEEEENS5_IJNS4_10UnderscoreESY_SY_EEEEENS4_23SM90_TMA_LOAD_MULTICASTENS4_14ComposedLayoutINS4_7SwizzleILi3ELi4ELi3EEENS4_18smem_ptr_flag_bitsILi32EEENST_INS5_IJNSA_ILi8EEENSA_ILi32EEEEEENS5_IJS18_SC_EEEEEEEvNS4_8identityES11_S1C_vS1D_EENS_8epilogue10collective6detail29Sm90TmaWarpSpecializedAdapterINS1G_15DefaultEpilogueISJ_SK_SK_NS1F_6thread17LinearCombinationISJ_Li1EffLNS1K_9ScaleType4KindE0ELNS_15FloatRoundStyleE2ESJ_EENS1_15EpilogueDefaultEEEEEvvEEEEvNT_6ParamsE,"ax",@progbits
	.align	128
.text._ZN7cutlass13device_kernelINS_4gemm6kernel13GemmUniversalIN4cute5tupleIJiiiiEEENS1_10collective13CollectiveMmaINS1_34MainloopSm90TmaGmmaWarpSpecializedILi5ENS5_IJNS4_1CILi2EEESB_NSA_ILi1EEEEEENS1_35KernelTmaWarpSpecializedCooperativeEEENS5_IJNSA_ILi128EEESG_NSA_ILi64EEEEEENS_10tfloat32_tENS5_IJlSC_lEEESJ_SK_NS4_8TiledMMAINS4_8MMA_AtomIJNS4_4SM904GMMA30MMA_64x128x8_F32TF32TF32_SS_TNILNSO_7ScaleInE1ELSQ_1EEEEEENS4_6LayoutINS5_IJSB_SC_SC_EEENS5_IJSC_NSA_ILi0EEESV_EEEEENS5_IJNS4_10UnderscoreESY_SY_EEEEENS4_23SM90_TMA_LOAD_MULTICASTENS4_14ComposedLayoutINS4_7SwizzleILi3ELi4ELi3EEENS4_18smem_ptr_flag_bitsILi32EEENST_INS5_IJNSA_ILi8EEENSA_ILi32EEEEEENS5_IJS18_SC_EEEEEEEvNS4_8identityES11_S1C_vS1D_EENS_8epilogue10collective6detail29Sm90TmaWarpSpecializedAdapterINS1G_15DefaultEpilogueISJ_SK_SK_NS1F_6thread17LinearCombinationISJ_Li1EffLNS1K_9ScaleType4KindE0ELNS_15FloatRoundStyleE2ESJ_EENS1_15EpilogueDefaultEEEEEvvEEEEvNT_6ParamsE:
        .type           _ZN7cutlass13device_kernelINS_4gemm6kernel13GemmUniversalIN4cute5tupleIJiiiiEEENS1_10collective13CollectiveMmaINS1_34MainloopSm90TmaGmmaWarpSpecializedILi5ENS5_IJNS4_1CILi2EEESB_NSA_ILi1EEEEEENS1_35KernelTmaWarpSpecializedCooperativeEEENS5_IJNSA_ILi128EEESG_NSA_ILi64EEEEEENS_10tfloat32_tENS5_IJlSC_lEEESJ_SK_NS4_8TiledMMAINS4_8MMA_AtomIJNS4_4SM904GMMA30MMA_64x128x8_F32TF32TF32_SS_TNILNSO_7ScaleInE1ELSQ_1EEEEEENS4_6LayoutINS5_IJSB_SC_SC_EEENS5_IJSC_NSA_ILi0EEESV_EEEEENS5_IJNS4_10UnderscoreESY_SY_EEEEENS4_23SM90_TMA_LOAD_MULTICASTENS4_14ComposedLayoutINS4_7SwizzleILi3ELi4ELi3EEENS4_18smem_ptr_flag_bitsILi32EEENST_INS5_IJNSA_ILi8EEENSA_ILi32EEEEEENS5_IJS18_SC_EEEEEEEvNS4_8identityES11_S1C_vS1D_EENS_8epilogue10collective6detail29Sm90TmaWarpSpecializedAdapterINS1G_15DefaultEpilogueISJ_SK_SK_NS1F_6thread17LinearCombinationISJ_Li1EffLNS1K_9ScaleType4KindE0ELNS_15FloatRoundStyleE2ESJ_EENS1_15EpilogueDefaultEEEEEvvEEEEvNT_6ParamsE,@function
        .size           _ZN7cutlass13device_kernelINS_4gemm6kernel13GemmUniversalIN4cute5tupleIJiiiiEEENS1_10collective13CollectiveMmaINS1_34MainloopSm90TmaGmmaWarpSpecializedILi5ENS5_IJNS4_1CILi2EEESB_NSA_ILi1EEEEEENS1_35KernelTmaWarpSpecializedCooperativeEEENS5_IJNSA_ILi128EEESG_NSA_ILi64EEEEEENS_10tfloat32_tENS5_IJlSC_lEEESJ_SK_NS4_8TiledMMAINS4_8MMA_AtomIJNS4_4SM904GMMA30MMA_64x128x8_F32TF32TF32_SS_TNILNSO_7ScaleInE1ELSQ_1EEEEEENS4_6LayoutINS5_IJSB_SC_SC_EEENS5_IJSC_NSA_ILi0EEESV_EEEEENS5_IJNS4_10UnderscoreESY_SY_EEEEENS4_23SM90_TMA_LOAD_MULTICASTENS4_14ComposedLayoutINS4_7SwizzleILi3ELi4ELi3EEENS4_18smem_ptr_flag_bitsILi32EEENST_INS5_IJNSA_ILi8EEENSA_ILi32EEEEEENS5_IJS18_SC_EEEEEEEvNS4_8identityES11_S1C_vS1D_EENS_8epilogue10collective6detail29Sm90TmaWarpSpecializedAdapterINS1G_15DefaultEpilogueISJ_SK_SK_NS1F_6thread17LinearCombinationISJ_Li1EffLNS1K_9ScaleType4KindE0ELNS_15FloatRoundStyleE2ESJ_EENS1_15EpilogueDefaultEEEEEvvEEEEvNT_6ParamsE,(.L_x_199 - _ZN7cutlass13device_kernelINS_4gemm6kernel13GemmUniversalIN4cute5tupleIJiiiiEEENS1_10collective13CollectiveMmaINS1_34MainloopSm90TmaGmmaWarpSpecializedILi5ENS5_IJNS4_1CILi2EEESB_NSA_ILi1EEEEEENS1_35KernelTmaWarpSpecializedCooperativeEEENS5_IJNSA_ILi128EEESG_NSA_ILi64EEEEEENS_10tfloat32_tENS5_IJlSC_lEEESJ_SK_NS4_8TiledMMAINS4_8MMA_AtomIJNS4_4SM904GMMA30MMA_64x128x8_F32TF32TF32_SS_TNILNSO_7ScaleInE1ELSQ_1EEEEEENS4_6LayoutINS5_IJSB_SC_SC_EEENS5_IJSC_NSA_ILi0EEESV_EEEEENS5_IJNS4_10UnderscoreESY_SY_EEEEENS4_23SM90_TMA_LOAD_MULTICASTENS4_14ComposedLayoutINS4_7SwizzleILi3ELi4ELi3EEENS4_18smem_ptr_flag_bitsILi32EEENST_INS5_IJNSA_ILi8EEENSA_ILi32EEEEEENS5_IJS18_SC_EEEEEEEvNS4_8identityES11_S1C_vS1D_EENS_8epilogue10collective6detail29Sm90TmaWarpSpecializedAdapterINS1G_15DefaultEpilogueISJ_SK_SK_NS1F_6thread17LinearCombinationISJ_Li1EffLNS1K_9ScaleType4KindE0ELNS_15FloatRoundStyleE2ESJ_EENS1_15EpilogueDefaultEEEEEvvEEEEvNT_6ParamsE)
        .other          _ZN7cutlass13device_kernelINS_4gemm6kernel13GemmUniversalIN4cute5tupleIJiiiiEEENS1_10collective13CollectiveMmaINS1_34MainloopSm90TmaGmmaWarpSpecializedILi5ENS5_IJNS4_1CILi2EEESB_NSA_ILi1EEEEEENS1_35KernelTmaWarpSpecializedCooperativeEEENS5_IJNSA_ILi128EEESG_NSA_ILi64EEEEEENS_10tfloat32_tENS5_IJlSC_lEEESJ_SK_NS4_8TiledMMAINS4_8MMA_AtomIJNS4_4SM904GMMA30MMA_64x128x8_F32TF32TF32_SS_TNILNSO_7ScaleInE1ELSQ_1EEEEEENS4_6LayoutINS5_IJSB_SC_SC_EEENS5_IJSC_NSA_ILi0EEESV_EEEEENS5_IJNS4_10UnderscoreESY_SY_EEEEENS4_23SM90_TMA_LOAD_MULTICASTENS4_14ComposedLayoutINS4_7SwizzleILi3ELi4ELi3EEENS4_18smem_ptr_flag_bitsILi32EEENST_INS5_IJNSA_ILi8EEENSA_ILi32EEEEEENS5_IJS18_SC_EEEEEEEvNS4_8identityES11_S1C_vS1D_EENS_8epilogue10collective6detail29Sm90TmaWarpSpecializedAdapterINS1G_15DefaultEpilogueISJ_SK_SK_NS1F_6thread17LinearCombinationISJ_Li1EffLNS1K_9ScaleType4KindE0ELNS_15FloatRoundStyleE2ESJ_EENS1_15EpilogueDefaultEEEEEvvEEEEvNT_6ParamsE,@"STO_CUDA_ENTRY STV_DEFAULT"
_ZN7cutlass13device_kernelINS_4gemm6kernel13GemmUniversalIN4cute5tupleIJiiiiEEENS1_10collective13CollectiveMmaINS1_34MainloopSm90TmaGmmaWarpSpecializedILi5ENS5_IJNS4_1CILi2EEESB_NSA_ILi1EEEEEENS1_35KernelTmaWarpSpecializedCooperativeEEENS5_IJNSA_ILi128EEESG_NSA_ILi64EEEEEENS_10tfloat32_tENS5_IJlSC_lEEESJ_SK_NS4_8TiledMMAINS4_8MMA_AtomIJNS4_4SM904GMMA30MMA_64x128x8_F32TF32TF32_SS_TNILNSO_7ScaleInE1ELSQ_1EEEEEENS4_6LayoutINS5_IJSB_SC_SC_EEENS5_IJSC_NSA_ILi0EEESV_EEEEENS5_IJNS4_10UnderscoreESY_SY_EEEEENS4_23SM90_TMA_LOAD_MULTICASTENS4_14ComposedLayoutINS4_7SwizzleILi3ELi4ELi3EEENS4_18smem_ptr_flag_bitsILi32EEENST_INS5_IJNSA_ILi8EEENSA_ILi32EEEEEENS5_IJS18_SC_EEEEEEEvNS4_8identityES11_S1C_vS1D_EENS_8epilogue10collective6detail29Sm90TmaWarpSpecializedAdapterINS1G_15DefaultEpilogueISJ_SK_SK_NS1F_6thread17LinearCombinationISJ_Li1EffLNS1K_9ScaleType4KindE0ELNS_15FloatRoundStyleE2ESJ_EENS1_15EpilogueDefaultEEEEEvvEEEEvNT_6ParamsE:
[----:B------:R-:W0:Y:S01]  /*0000*/  LDC R1, c[0x0][0x28] ;  /* 0x00000a00ff017b82 */ /* 0x000e220000000800 */
[----:B------:R-:W1:Y:S01]  /*0010*/  S2R R95, SR_TID.X ;  /* 0x00000000005f7919 */ /* 0x000e620000002100 */
[----:B------:R-:W-:Y:S01]  /*0020*/  ELECT P0, URZ, PT ;  /* 0x00000000003f782f */ /* 0x000fe20003800000 */
[----:B------:R-:W-:Y:S01]  /*0030*/  BSSY B0, `(.L_x_0) ;  /* 0x000000f000007945 */ /* 0x000fe20003800000 */
[--C-:B-1----:R-:W-:Y:S02]  /*0040*/  SHF.R.U32.HI R0, RZ, 0x5, R95.reuse ;  /* 0x00000005ff007819 */ /* 0x102fe4000001165f */
[----:B------:R-:W-:-:S03]  /*0050*/  SHF.R.U32.HI R7, RZ, 0x7, R95 ;  /* 0x00000007ff077819 */ /* 0x000fc6000001165f */
[----:B------:R-:W1:Y:S04]  /*0060*/  SHFL.IDX PT, R3, R0, RZ, 0x1f ;  /* 0x00001fff00037589 */ /* 0x000e6800000e0000 */
[----:B------:R2:W3:Y:S01]  /*0070*/  SHFL.IDX PT, R2, R7, RZ, 0x1f ;  /* 0x00001fff07027589 */ /* 0x0004e200000e0000 */
[----:B-1----:R-:W-:-:S13]  /*0080*/  ISETP.NE.OR P0, PT, R3, RZ, !P0 ;  /* 0x000000ff0300720c */ /* 0x002fda0004705670 */
[----:B0-23--:R-:W-:Y:S05]  /*0090*/  @P0 BRA `(.L_x_1) ;  /* 0x0000000000200947 */ /* 0x00dfea0003800000 */
[----:B------:R-:W-:Y:S02]  /*00a0*/  ULDC.64 UR4, c[0x0][0x198] ;  /* 0x0000660000047ab9 */ /* 0x000fe40000000a00 */
[----:B------:R-:W-:Y:S02]  /*00b0*/  UIADD3 UR6, UP0, UR4, 0xf0, URZ ;  /* 0x000000f004067890 */ /* 0x000fe4000ff1e03f */
[----:B------:R-:W-:Y:S02]  /*00c0*/  UIADD3 UR4, UP1, UR4, 0x1f0, URZ ;  /* 0x000001f004047890 */ /* 0x000fe4000ff3e03f */
[----:B------:R-:W-:Y:S02]  /*00d0*/  UIADD3.X UR7, URZ, UR5, URZ, UP0, !UPT ;  /* 0x000000053f077290 */ /* 0x000fe400087fe43f */
[----:B------:R-:W-:-:S07]  /*00e0*/  UIADD3.X UR5, URZ, UR5, URZ, UP1, !UPT ;  /* 0x000000053f057290 */ /* 0x000fce0008ffe43f */
[----:B------:R0:W-:Y:S02]  /*00f0*/  UTMACCTL.PF [UR6] ;  /* 0x00000000060079b9 */ /* 0x0001e40008040000 */
[----:B------:R0:W-:Y:S02]  /*0100*/  UTMACCTL.PF [UR4] ;  /* 0x00000000040079b9 */ /* 0x0001e40008040000 */
[----:B0-----:R-:W-:Y:S01]  /*0110*/  NOP ;  /* 0x0000000000007918 */ /* 0x001fe20000000000 */
.L_x_1:
[----:B------:R-:W-:Y:S05]  /*0120*/  BSYNC B0 ;  /* 0x0000000000007941 */ /* 0x000fea0003800000 */
.L_x_0:
[----:B------:R-:W0:Y:S02]  /*0130*/  SHFL.IDX PT, R5, R0, RZ, 0x1f ;  /* 0x00001fff00057589 */ /* 0x000e2400000e0000 */
[----:B0-----:R-:W-:-:S13]  /*0140*/  ISETP.NE.AND P0, PT, R5, RZ, PT ;  /* 0x000000ff0500720c */ /* 0x001fda0003f05270 */
[----:B------:R-:W-:Y:S05]  /*0150*/  @P0 BRA `(.L_x_2) ;  /* 0x0000000000600947 */ /* 0x000fea0003800000 */
[----:B------:R-:W0:Y:S01]  /*0160*/  S2UR UR8, SR_CgaCtaId ;  /* 0x00000000000879c3 */ /* 0x000e220000008800 */
[----:B------:R-:W-:Y:S01]  /*0170*/  UMOV UR4, 0x400 ;  /* 0x0000040000047882 */ /* 0x000fe20000000000 */
[----:B------:R-:W-:Y:S01]  /*0180*/  UMOV UR5, 0x1 ;  /* 0x0000000100057882 */ /* 0x000fe20000000000 */
[----:B------:R-:W-:Y:S01]  /*0190*/  UMOV UR6, 0x6 ;  /* 0x0000000600067882 */ /* 0x000fe20000000000 */
[----:B------:R-:W-:Y:S01]  /*01a0*/  ELECT P0, URZ, PT ;  /* 0x00000000003f782f */ /* 0x000fe20003800000 */
[----:B------:R-:W-:-:S04]  /*01b0*/  UIADD3 UR6, -UR6, 0x100000, URZ ;  /* 0x0010000006067890 */ /* 0x000fc8000fffe13f */
[----:B------:R-:W-:Y:S02]  /*01c0*/  USHF.L.U32 UR7, UR6, 0xb, URZ ;  /* 0x0000000b06077899 */ /* 0x000fe4000800063f */
[----:B------:R-:W-:Y:S02]  /*01d0*/  USHF.L.U32 UR6, UR6, 0x1, URZ ;  /* 0x0000000106067899 */ /* 0x000fe4000800063f */
[----:B0-----:R-:W-:Y:S02]  /*01e0*/  ULEA UR8, UR8, UR4, 0x18 ;  /* 0x0000000408087291 */ /* 0x001fe4000f8ec03f */
[----:B------:R-:W-:-:S04]  /*01f0*/  UIADD3 UR4, -UR5, 0x100000, URZ ;  /* 0x0010000005047890 */ /* 0x000fc8000fffe13f */
[----:B------:R-:W-:Y:S02]  /*0200*/  USHF.L.U32 UR5, UR4, 0xb, URZ ;  /* 0x0000000b04057899 */ /* 0x000fe4000800063f */
[----:B------:R-:W-:Y:S01]  /*0210*/  USHF.L.U32 UR4, UR4, 0x1, URZ ;  /* 0x0000000104047899 */ /* 0x000fe2000800063f */
[----:B------:R-:W0:Y:S11]  /*0220*/  FENCE.VIEW.ASYNC.S ;  /* 0x00000000000073c6 */ /* 0x000e360000000000 */
[----:B0-----:R0:W1:Y:S01]  /*0230*/  SYNCS.EXCH.64 URZ, [UR8], UR4 ;  /* 0x00000004083f75b2 */ /* 0x0010620008000100 */
[----:B------:R0:W2:Y:S01]  /*0240*/  SYNCS.EXCH.64 URZ, [UR8+0x28], UR6 ;  /* 0x00002806083f75b2 */ /* 0x0000a20008000100 */
[----:B------:R0:W3:Y:S01]  /*0250*/  SYNCS.EXCH.64 URZ, [UR8+0x8], UR4 ;  /* 0x00000804083f75b2 */ /* 0x0000e20008000100 */
[----:B------:R0:W4:Y:S01]  /*0260*/  SYNCS.EXCH.64 URZ, [UR8+0x30], UR6 ;  /* 0x00003006083f75b2 */ /* 0x0001220008000100 */
[----:B------:R0:W0:Y:S01]  /*0270*/  SYNCS.EXCH.64 URZ, [UR8+0x10], UR4 ;  /* 0x00001004083f75b2 */ /* 0x0000220008000100 */
[----:B------:R0:W0:Y:S01]  /*0280*/  SYNCS.EXCH.64 URZ, [UR8+0x38], UR6 ;  /* 0x00003806083f75b2 */ /* 0x0000220008000100 */
[----:B------:R0:W0:Y:S01]  /*0290*/  SYNCS.EXCH.64 URZ, [UR8+0x18], UR4 ;  /* 0x00001804083f75b2 */ /* 0x0000220008000100 */
[----:B------:R0:W0:Y:S01]  /*02a0*/  SYNCS.EXCH.64 URZ, [UR8+0x40], UR6 ;  /* 0x00004006083f75b2 */ /* 0x0000220008000100 */
[----:B------:R0:W0:Y:S01]  /*02b0*/  SYNCS.EXCH.64 URZ, [UR8+0x20], UR4 ;  /* 0x00002004083f75b2 */ /* 0x0000220008000100 */
[----:B------:R0:W0:Y:S01]  /*02c0*/  SYNCS.EXCH.64 URZ, [UR8+0x48], UR6 ;  /* 0x00004806083f75b2 */ /* 0x0000220008000100 */
[----:B------:R-:W-:Y:S01]  /*02d0*/  NOP ;  /* 0x0000000000007918 */ /* 0x000fe20000000000 */
.L_x_2:
[----:B------:R-:W-:Y:S01]  /*02e0*/  SHF.R.S32.HI R4, RZ, 0x1f, R95 ;  /* 0x0000001fff047819 */ /* 0x000fe2000001145f */
[----:B------:R-:W5:Y:S01]  /*02f0*/  SHFL.IDX PT, R0, R0, RZ, 0x1f ;  /* 0x00001fff00007589 */ /* 0x000f6200000e0000 */
[----:B0-----:R-:W0:Y:S01]  /*0300*/  S2UR UR8, SR_CTAID.X ;  /* 0x00000000000879c3 */ /* 0x001e220000002500 */
[----:B------:R-:W-:Y:S02]  /*0310*/  ELECT P0, URZ, PT ;  /* 0x00000000003f782f */ /* 0x000fe40003800000 */
[----:B------:R-:W-:Y:S01]  /*0320*/  LEA.HI R4, R4, R95, RZ, 0x7 ;  /* 0x0000005f04047211 */ /* 0x000fe200078f38ff */
[----:B------:R-:W-:Y:S01]  /*0330*/  ULDC UR4, c[0x0][0x150] ;  /* 0x0000540000047ab9 */ /* 0x000fe20000000800 */
[----:B------:R-:W-:Y:S01]  /*0340*/  SHF.R.S32.HI R6, RZ, 0x1f, R5 ;  /* 0x0000001fff067819 */ /* 0x000fe20000011405 */
[----:B------:R-:W-:Y:S01]  /*0350*/  NOP ;  /* 0x0000000000007918 */ /* 0x000fe20000000000 */
[----:B------:R-:W-:Y:S01]  /*0360*/  LOP3.LUT R4, R4, 0xffffff80, RZ, 0xc0, !PT ;  /* 0xffffff8004047812 */ /* 0x000fe200078ec0ff */
[----:B------:R-:W-:Y:S01]  /*0370*/  NOP ;  /* 0x0000000000007918 */ /* 0x000fe20000000000 */
[----:B------:R-:W-:Y:S01]  /*0380*/  LEA.HI R6, R6, R5, RZ, 0x2 ;  /* 0x0000000506067211 */ /* 0x000fe200078f10ff */
[----:B------:R-:W1:Y:S01]  /*0390*/  LDC R11, c[0x0][0x144] ;  /* 0x00005100ff0b7b82 */ /* 0x000e620000000800 */
[----:B------:R-:W-:Y:S01]  /*03a0*/  IMAD.MOV.U32 R22, RZ, RZ, 0x1 ;  /* 0x00000001ff167424 */ /* 0x000fe200078e00ff */
[----:B------:R-:W-:Y:S01]  /*03b0*/  ISETP.NE.AND P3, PT, R2, RZ, PT ;  /* 0x000000ff0200720c */ /* 0x000fe20003f65270 */
[----:B------:R-:W-:Y:S01]  /*03c0*/  IMAD.IADD R8, R95, 0x1, -R4 ;  /* 0x000000015f087824 */ /* 0x000fe200078e0a04 */
[----:B------:R-:W-:Y:S01]  /*03d0*/  LOP3.LUT R6, R6, 0x3ffffffc, RZ, 0xc0, !PT ;  /* 0x3ffffffc06067812 */ /* 0x000fe200078ec0ff */
[----:B------:R-:W2:Y:S03]  /*03e0*/  S2R R4, SR_CTAID.Y ;  /* 0x0000000000047919 */ /* 0x000ea60000002600 */
[----:B------:R-:W-:Y:S01]  /*03f0*/  SHF.R.S32.HI R9, RZ, 0x1f, R8 ;  /* 0x0000001fff097819 */ /* 0x000fe20000011408 */
[----:B------:R-:W-:Y:S01]  /*0400*/  IMAD.IADD R6, R5, 0x1, -R6 ;  /* 0x0000000105067824 */ /* 0x000fe200078e0a06 */
[----:B------:R-:W3:Y:S02]  /*0410*/  LDC R13, c[0x0][0x140] ;  /* 0x00005000ff0d7b82 */ /* 0x000ee40000000800 */
[----:B------:R-:W-:-:S02]  /*0420*/  LEA.HI R9, R9, R8, RZ, 0x3 ;  /* 0x0000000809097211 */ /* 0x000fc400078f18ff */
[----:B-----5:R-:W-:Y:S02]  /*0430*/  ISETP.NE.OR P0, PT, R0, RZ, !P0 ;  /* 0x000000ff0000720c */ /* 0x020fe40004705670 */
[--C-:B------:R-:W-:Y:S02]  /*0440*/  SHF.R.S32.HI R0, RZ, 0x3, R9.reuse ;  /* 0x00000003ff007819 */ /* 0x100fe40000011409 */
[----:B0-----:R-:W-:Y:S02]  /*0450*/  I2FP.F32.U32 R10, UR8 ;  /* 0x00000008000a7c45 */ /* 0x001fe40008201000 */
[----:B------:R-:W-:-:S03]  /*0460*/  SHF.R.S32.HI R9, RZ, 0x1f, R9 ;  /* 0x0000001fff097819 */ /* 0x000fc60000011409 */
[----:B------:R-:W-:Y:S01]  /*0470*/  FMUL R10, R10, UR4 ;  /* 0x000000040a0a7c20 */ /* 0x000fe20008400000 */
[----:B------:R-:W-:Y:S01]  /*0480*/  LEA.HI R9, R9, R0, RZ, 0x2 ;  /* 0x0000000009097211 */ /* 0x000fe200078f10ff */
[----:B------:R-:W-:Y:S02]  /*0490*/  ULDC UR4, c[0x0][0x154] ;  /* 0x0000550000047ab9 */ /* 0x000fe40000000800 */
[----:B------:R-:W-:Y:S01]  /*04a0*/  VOTEU.ALL UP0, P0 ;  /* 0x00000000003f7886 */ /* 0x000fe20000000000 */
[----:B------:R-:W-:Y:S01]  /*04b0*/  LOP3.LUT R9, R9, 0xfffffffc, RZ, 0xc0, !PT ;  /* 0xfffffffc09097812 */ /* 0x000fe200078ec0ff */
[----:B------:R-:W0:Y:S01]  /*04c0*/  F2I.U32.TRUNC.NTZ R10, R10 ;  /* 0x0000000a000a7305 */ /* 0x000e22000020f000 */
[----:B------:R-:W-:Y:S02]  /*04d0*/  VOTEU.ALL UP1, P0 ;  /* 0x00000000003f7886 */ /* 0x000fe40000020000 */
[----:B------:R-:W5:Y:S01]  /*04e0*/  @!UP0 S2UR UR7, SR_CgaCtaId ;  /* 0x00000000000789c3 */ /* 0x000f620000008800 */
[----:B------:R-:W-:Y:S01]  /*04f0*/  IMAD.IADD R9, R0, 0x1, -R9 ;  /* 0x0000000100097824 */ /* 0x000fe200078e0a09 */
[----:B------:R-:W-:Y:S01]  /*0500*/  SHF.R.S32.HI R0, RZ, 0x1f, R3 ;  /* 0x0000001fff007819 */ /* 0x000fe20000011403 */
[----:B------:R-:W-:Y:S01]  /*0510*/  @!UP0 UMOV UR6, 0x400 ;  /* 0x0000040000068882 */ /* 0x000fe20000000000 */
[----:B---3--:R-:W-:Y:S01]  /*0520*/  ISETP.EQ.U32.AND P2, PT, R13, 0x1, PT ;  /* 0x000000010d00780c */ /* 0x008fe20003f42070 */
[----:B------:R-:W-:Y:S01]  /*0530*/  IMAD R19, R6, 0x4, R9 ;  /* 0x0000000406137824 */ /* 0x000fe200078e0209 */
[----:B--2---:R-:W-:-:S02]  /*0540*/  I2FP.F32.U32 R12, R4 ;  /* 0x00000004000c7245 */ /* 0x004fc40000201000 */
[----:B------:R-:W2:Y:S01]  /*0550*/  LDC R9, c[0x0][0x148] ;  /* 0x00005200ff097b82 */ /* 0x000ea20000000800 */
[----:B------:R-:W-:Y:S02]  /*0560*/  LEA.HI R0, R0, R3, RZ, 0x2 ;  /* 0x0000000300007211 */ /* 0x000fe400078f10ff */
[----:B------:R-:W-:Y:S01]  /*0570*/  LEA.HI R6, R19, R19, RZ, 0x1 ;  /* 0x0000001313067211 */ /* 0x000fe200078f08ff */
[----:B0-----:R-:W-:Y:S02]  /*0580*/  IMAD.MOV R14, RZ, RZ, -R10 ;  /* 0x000000ffff0e7224 */ /* 0x001fe400078e0a0a */
[----:B------:R-:W-:Y:S01]  /*0590*/  FMUL R12, R12, UR4 ;  /* 0x000000040c0c7c20 */ /* 0x000fe20008400000 */
[----:B------:R-:W-:Y:S01]  /*05a0*/  LOP3.LUT R0, R0, 0xfffffffc, RZ, 0xc0, !PT ;  /* 0xfffffffc00007812 */ /* 0x000fe200078ec0ff */
[----:B------:R-:W-:Y:S01]  /*05b0*/  UMOV UR4, 0x20 ;  /* 0x0000002000047882 */ /* 0x000fe20000000000 */
[----:B------:R-:W-:Y:S01]  /*05c0*/  LOP3.LUT R10, R6, 0xfffffffe, RZ, 0xc0, !PT ;  /* 0xfffffffe060a7812 */ /* 0x000fe200078ec0ff */
[----:B-1----:R-:W-:Y:S01]  /*05d0*/  IMAD R6, R11, R14, UR8 ;  /* 0x000000080b067e24 */ /* 0x002fe2000f8e020e */
[----:B------:R-:W-:-:S04]  /*05e0*/  @!UP0 UIADD3 UR4, -UR4, 0x100000, URZ ;  /* 0x0010000004048890 */ /* 0x000fc8000fffe13f */
[----:B------:R-:W-:Y:S02]  /*05f0*/  @!UP0 USHF.L.U32 UR5, UR4, 0xb, URZ ;  /* 0x0000000b04058899 */ /* 0x000fe4000800063f */
[----:B------:R-:W-:Y:S01]  /*0600*/  @!UP0 USHF.L.U32 UR4, UR4, 0x1, URZ ;  /* 0x0000000104048899 */ /* 0x000fe2000800063f */
[----:B------:R-:W0:Y:S01]  /*0610*/  F2I.U32.TRUNC.NTZ R12, R12 ;  /* 0x0000000c000c7305 */ /* 0x000e22000020f000 */
[----:B------:R-:W-:Y:S02]  /*0620*/  IMAD.IADD R3, R3, 0x1, -R0 ;  /* 0x0000000103037824 */ /* 0x000fe400078e0a00 */
[C---:B------:R-:W-:Y:S02]  /*0630*/  IMAD.IADD R11, R19.reuse, 0x1, -R10 ;  /* 0x00000001130b7824 */ /* 0x040fe400078e0a0a */
[----:B------:R-:W-:Y:S01]  /*0640*/  IMAD.SHL.U32 R10, R19, 0x4, RZ ;  /* 0x00000004130a7824 */ /* 0x000fe200078e00ff */
[----:B-----5:R-:W-:Y:S01]  /*0650*/  @!UP0 ULEA UR6, UR7, UR6, 0x18 ;  /* 0x0000000607068291 */ /* 0x020fe2000f8ec03f */
[----:B------:R-:W-:Y:S01]  /*0660*/  ISETP.NE.AND P1, PT, R3, 0x3, PT ;  /* 0x000000030300780c */ /* 0x000fe20003f25270 */
[----:B------:R-:W-:Y:S01]  /*0670*/  VOTEU.ALL UP0, P0 ;  /* 0x00000000003f7886 */ /* 0x000fe20000000000 */
[----:B------:R-:W-:-:S02]  /*0680*/  ISETP.NE.AND P4, PT, R11, R6, PT ;  /* 0x000000060b00720c */ /* 0x000fc40003f85270 */
[----:B------:R-:W-:Y:S02]  /*0690*/  LOP3.LUT R19, R19, 0xc, R10, 0x78, !PT ;  /* 0x0000000c13137812 */ /* 0x000fe400078e780a */
[----:B------:R-:W-:Y:S01]  /*06a0*/  LOP3.LUT P0, RZ, R8, 0x7, RZ, 0xc0, !PT ;  /* 0x0000000708ff7812 */ /* 0x000fe2000780c0ff */
[C---:B------:R-:W-:Y:S01]  /*06b0*/  VIADD R8, R2.reuse, 0xffffffff ;  /* 0xffffffff02087836 */ /* 0x040fe20000000000 */
[----:B------:R-:W-:Y:S01]  /*06c0*/  ISETP.EQ.OR P1, PT, R3, RZ, !P1 ;  /* 0x000000ff0300720c */ /* 0x000fe20004f22670 */
[----:B0-----:R-:W-:Y:S01]  /*06d0*/  IMAD.MOV R23, RZ, RZ, -R12 ;  /* 0x000000ffff177224 */ /* 0x001fe200078e0a0c */
[----:B------:R-:W-:Y:S01]  /*06e0*/  ISETP.LT.U32.AND P0, PT, R19, 0x4, !P0 ;  /* 0x000000041300780c */ /* 0x000fe20004701070 */
[----:B------:R-:W0:Y:S02]  /*06f0*/  FENCE.VIEW.ASYNC.S ;  /* 0x00000000000073c6 */ /* 0x000e240000000000 */
[----:B0-----:R0:W1:Y:S01]  /*0700*/  @!UP0 SYNCS.EXCH.64 URZ, [UR6+0x60], UR4 ;  /* 0x00006004063f85b2 */ /* 0x0010620008000100 */
[----:B------:R-:W-:Y:S01]  /*0710*/  ISETP.EQ.AND P1, PT, R2, RZ, P1 ;  /* 0x000000ff0200720c */ /* 0x000fe20000f22270 */
[----:B--2---:R-:W-:Y:S01]  /*0720*/  IMAD R11, R9, R23, R4 ;  /* 0x00000017090b7224 */ /* 0x004fe200078e0204 */
[----:B------:R-:W-:-:S02]  /*0730*/  ISETP.GE.U32.AND P6, PT, R8, 0x2, PT ;  /* 0x000000020800780c */ /* 0x000fc40003fc6070 */
[----:B------:R-:W-:Y:S02]  /*0740*/  @P4 LEA.HI R0, R19, R19, RZ, 0x1 ;  /* 0x0000001313004211 */ /* 0x000fe400078f08ff */
[----:B------:R-:W-:Y:S02]  /*0750*/  SEL R18, RZ, 0x1, !P1 ;  /* 0x00000001ff127807 */ /* 0x000fe40004800000 */
[----:B------:R-:W-:Y:S02]  /*0760*/  @P4 SHF.R.S32.HI R0, RZ, 0x1, R0 ;  /* 0x00000001ff004819 */ /* 0x000fe40000011400 */
[----:B------:R-:W-:Y:S02]  /*0770*/  SEL R18, R18, 0x2, P6 ;  /* 0x0000000212127807 */ /* 0x000fe40003000000 */
[----:B------:R-:W-:Y:S02]  /*0780*/  @P4 ISETP.NE.AND P5, PT, R0, R11, PT ;  /* 0x0000000b0000420c */ /* 0x000fe40003fa5270 */
[----:B------:R-:W-:Y:S01]  /*0790*/  SEL R11, RZ, 0x1, !P0 ;  /* 0x00000001ff0b7807 */ /* 0x000fe20004000000 */
[----:B------:R0:W2:Y:S01]  /*07a0*/  @!UP1 SYNCS.EXCH.64 URZ, [UR6+0x68], UR4 ;  /* 0x00006804063f95b2 */ /* 0x0000a20008000100 */
[----:B------:R-:W-:Y:S01]  /*07b0*/  @P4 SEL R22, RZ, 0x1, P5 ;  /* 0x00000001ff164807 */ /* 0x000fe20002800000 */
[----:B------:R-:W-:Y:S01]  /*07c0*/  NOP ;  /* 0x0000000000007918 */ /* 0x000fe20000000000 */
[----:B------:R-:W-:-:S02]  /*07d0*/  LOP3.LUT R0, R95, 0x7f, RZ, 0xc0, !PT ;  /* 0x0000007f5f007812 */ /* 0x000fc400078ec0ff */
[----:B------:R-:W-:Y:S01]  /*07e0*/  LOP3.LUT R22, R22, R11, RZ, 0xc0, !PT ;  /* 0x0000000b16167212 */ /* 0x000fe200078ec0ff */
[----:B01----:R-:W-:Y:S06]  /*07f0*/  @!P2 BRA `(.L_x_3) ;  /* 0x000000000008a947 */ /* 0x003fec0003800000 */
[----:B--2-4-:R-:W-:Y:S01]  /*0800*/  UCGABAR_ARV ;  /* 0x00000000000079c7 */ /* 0x014fe20008000000 */
[----:B------:R-:W-:Y:S05]  /*0810*/  BRA `(.L_x_4) ;  /* 0x0000000000047947 */ /* 0x000fea0003800000 */
.L_x_3:
[----:B--2-4-:R-:W-:Y:S01]  /*0820*/  NOP ;  /* 0x0000000000007918 */ /* 0x014fe20000000000 */
.L_x_4:
[----:B------:R-:W0:Y:S01]  /*0830*/  LDC R2, c[0x0][0x65c] ;  /* 0x00019700ff027b82 */ /* 0x000e220000000800 */
[----:B------:R-:W-:Y:S02]  /*0840*/  IMAD.U32 R10, RZ, RZ, UR8 ;  /* 0x00000008ff0a7e24 */ /* 0x000fe4000f8e00ff */
[----:B------:R-:W-:Y:S01]  /*0850*/  IMAD.MOV.U32 R11, RZ, RZ, RZ ;  /* 0x000000ffff0b7224 */ /* 0x000fe200078e00ff */
[----:B0-----:R-:W-:-:S04]  /*0860*/  ISETP.NE.AND P1, PT, R2, 0x1, PT ;  /* 0x000000010200780c */ /* 0x001fc80003f25270 */
[----:B------:R-:W-:-:S09]  /*0870*/  P2R R5, PR, RZ, 0x2 ;  /* 0x00000002ff057803 */ /* 0x000fd20000000000 */
[----:B------:R-:W0:Y:S01]  /*0880*/  @P1 LDC R17, c[0x0][0x10] ;  /* 0x00000400ff111b82 */ /* 0x000e220000000800 */
[----:B------:R-:W-:Y:S02]  /*0890*/  @P1 IMAD.MOV.U32 R5, RZ, RZ, RZ ;  /* 0x000000ffff051224 */ /* 0x000fe400078e00ff */
[----:B------:R-:W-:-:S05]  /*08a0*/  @P1 IMAD.MOV.U32 R15, RZ, RZ, RZ ;  /* 0x000000ffff0f1224 */ /* 0x000fca00078e00ff */
[----:B------:R-:W1:Y:S01]  /*08b0*/  @!P1 LDC R13, c[0x0][0xc] ;  /* 0x00000300ff0d9b82 */ /* 0x000e620000000800 */
[----:B------:R-:W-:Y:S01]  /*08c0*/  ULDC UR4, c[0x0][0xc] ;  /* 0x0000030000047ab9 */ /* 0x000fe20000000800 */
[----:B------:R-:W-:Y:S01]  /*08d0*/  ULDC UR5, c[0x0][0x10] ;  /* 0x0000040000057ab9 */ /* 0x000fe20000000800 */
[----:B------:R-:W-:Y:S01]  /*08e0*/  ULDC UR6, c[0x0][0x14] ;  /* 0x0000050000067ab9 */ /* 0x000fe20000000800 */
[----:B------:R-:W-:-:S04]  /*08f0*/  UIMAD.WIDE.U32 UR4, UR4, UR5, URZ ;  /* 0x00000005040472a5 */ /* 0x000fc8000f8e003f */
[----:B------:R-:W-:Y:S02]  /*0900*/  UIMAD.WIDE.U32 UR38, UR4, UR6, URZ ;  /* 0x00000006042672a5 */ /* 0x000fe4000f8e003f */
[----:B------:R-:W-:-:S04]  /*0910*/  UIMAD UR41, UR5, UR6, URZ ;  /* 0x00000006052972a4 */ /* 0x000fc8000f8e023f */
[----:B------:R-:W-:Y:S01]  /*0920*/  UIADD3 UR41, UR39, UR41, URZ ;  /* 0x0000002927297290 */ /* 0x000fe2000fffe03f */
[----:B0-----:R-:W-:-:S04]  /*0930*/  @P1 IMAD.WIDE.U32 R16, R17, UR8, R4 ;  /* 0x0000000811101c25 */ /* 0x001fc8000f8e0004 */
[----:B------:R-:W-:Y:S02]  /*0940*/  @P1 IMAD.IADD R17, R17, 0x1, R15 ;  /* 0x0000000111111824 */ /* 0x000fe400078e020f */
[----:B-1----:R-:W-:-:S04]  /*0950*/  @!P1 IMAD.WIDE.U32 R10, R4, R13, R10 ;  /* 0x0000000d040a9225 */ /* 0x002fc800078e000a */
[----:B------:R-:W-:Y:S02]  /*0960*/  @!P1 IMAD.MOV.U32 R16, RZ, RZ, R10 ;  /* 0x000000ffff109224 */ /* 0x000fe400078e000a */
[----:B------:R-:W-:Y:S01]  /*0970*/  @!P1 IMAD.MOV.U32 R17, RZ, RZ, R11 ;  /* 0x000000ffff119224 */ /* 0x000fe200078e000b */
[----:B------:R-:W-:Y:S06]  /*0980*/  @!P2 BRA `(.L_x_5) ;  /* 0x00000000000ca947 */ /* 0x000fec0003800000 */
[----:B------:R-:W-:Y:S01]  /*0990*/  UCGABAR_WAIT ;  /* 0x0000000000007dc7 */ /* 0x000fe20008000000 */
[----:B------:R-:W-:Y:S01]  /*09a0*/  CCTL.IVALL ;  /* 0x00000000ff00798f */ /* 0x000fe20002000000 */
[----:B------:R-:W-:Y:S05]  /*09b0*/  BRA `(.L_x_6) ;  /* 0x0000000000047947 */ /* 0x000fea0003800000 */
.L_x_5:
[----:B------:R-:W-:Y:S06]  /*09c0*/  BAR.SYNC.DEFER_BLOCKING 0x0 ;  /* 0x0000000000007b1d */ /* 0x000fec0000010000 */
.L_x_6:
[----:B------:R-:W-:Y:S05]  /*09d0*/  @!P3 BRA `(.L_x_7) ;  /* 0x00000060007cb947 */ /* 0x000fea0003800000 */
[----:B------:R-:W-:-:S13]  /*09e0*/  ISETP.GT.U32.AND P0, PT, R8, 0x1, PT ;  /* 0x000000010800780c */ /* 0x000fda0003f04070 */
[----:B------:R-:W-:Y:S05]  /*09f0*/  @P0 EXIT ;  /* 0x000000000000094d */ /* 0x000fea0003800000 */
[----:B------:R-:W-:Y:S01]  /*0a00*/  ULDC.64 UR4, c[0x0][0x650] ;  /* 0x0001940000047ab9 */ /* 0x000fe20000000a00 */
[----:B------:R-:W-:Y:S01]  /*0a10*/  PRMT R3, RZ, 0x7610, R3 ;  /* 0x00007610ff037816 */ /* 0x000fe20000000003 */
[----:B------:R-:W-:Y:S01]  /*0a20*/  IMAD.MOV.U32 R103, RZ, RZ, -0x1 ;  /* 0xffffffffff677424 */ /* 0x000fe200078e00ff */
[----:B------:R-:W-:Y:S01]  /*0a30*/  ISETP.GE.U32.AND P0, PT, R16, UR4, PT ;  /* 0x0000000410007c0c */ /* 0x000fe2000bf06070 */
[----:B------:R-:W-:Y:S02]  /*0a40*/  IMAD.MOV.U32 R100, RZ, RZ, -0x1 ;  /* 0xffffffffff647424 */ /* 0x000fe400078e00ff */
[----:B------:R-:W-:Y:S01]  /*0a50*/  IMAD.MOV.U32 R101, RZ, RZ, -0x1 ;  /* 0xffffffffff657424 */ /* 0x000fe200078e00ff */
[----:B------:R-:W-:-:S13]  /*0a60*/  ISETP.GE.U32.AND.EX P0, PT, R17, UR5, PT, P0 ;  /* 0x0000000511007c0c */ /* 0x000fda000bf06100 */
[----:B------:R-:W-:Y:S05]  /*0a70*/  @P0 BRA `(.L_x_8) ;  /* 0x0000000400280947 */ /* 0x000fea0003800000 */
[----:B------:R-:W0:Y:S01]  /*0a80*/  LDC.64 R24, c[0x0][0x628] ;  /* 0x00018a00ff187b82 */ /* 0x000e220000000a00 */
[----:B------:R-:W-:Y:S02]  /*0a90*/  IMAD.MOV.U32 R10, RZ, RZ, R16 ;  /* 0x000000ffff0a7224 */ /* 0x000fe400078e0010 */
[----:B------:R-:W-:-:S05]  /*0aa0*/  IMAD.MOV.U32 R11, RZ, RZ, R17 ;  /* 0x000000ffff0b7224 */ /* 0x000fca00078e0011 */
[----:B------:R-:W1:Y:S08]  /*0ab0*/  LDC R8, c[0x0][0x630] ;  /* 0x00018c00ff087b82 */ /* 0x000e700000000800 */
[----:B------:R-:W2:Y:S01]  /*0ac0*/  LDC.64 R26, c[0x0][0x620] ;  /* 0x00018800ff1a7b82 */ /* 0x000ea20000000a00 */
[----:B0-----:R-:W-:-:S04]  /*0ad0*/  ISETP.NE.U32.AND P0, PT, R24, RZ, PT ;  /* 0x000000ff1800720c */ /* 0x001fc80003f05070 */
[----:B------:R-:W-:-:S13]  /*0ae0*/  ISETP.NE.AND.EX P0, PT, R25, RZ, PT, P0 ;  /* 0x000000ff1900720c */ /* 0x000fda0003f05300 */
[----:B-12---:R-:W-:Y:S05]  /*0af0*/  @!P0 BRA `(.L_x_9) ;  /* 0x0000000000288947 */ /* 0x006fea0003800000 */
[----:B------:R-:W0:Y:S02]  /*0b00*/  LDC R3, c[0x0][0x634] ;  /* 0x00018d00ff037b82 */ /* 0x000e240000000800 */
[----:B0-----:R-:W-:-:S05]  /*0b10*/  IADD3 R3, P0, R16, R3, RZ ;  /* 0x0000000310037210 */ /* 0x001fca0007f1e0ff */
[----:B------:R-:W-:-:S04]  /*0b20*/  IMAD.X R21, RZ, RZ, R17, P0 ;  /* 0x000000ffff157224 */ /* 0x000fc800000e0611 */
[----:B------:R-:W-:-:S04]  /*0b30*/  IMAD.WIDE.U32 R10, R21, R24, RZ ;  /* 0x00000018150a7225 */ /* 0x000fc800078e00ff */
[----:B------:R-:W-:-:S04]  /*0b40*/  IMAD.WIDE.U32 R12, P0, R3, R25, R10 ;  /* 0x00000019030c7225 */ /* 0x000fc8000780000a */
[----:B------:R-:W-:-:S04]  /*0b50*/  IMAD.WIDE.U32 R10, R3, R24, RZ ;  /* 0x00000018030a7225 */ /* 0x000fc800078e00ff */
[----:B------:R-:W-:Y:S01]  /*0b60*/  IMAD.X R15, RZ, RZ, RZ, P0 ;  /* 0x000000ffff0f7224 */ /* 0x000fe200000e06ff */
[----:B------:R-:W-:Y:S01]  /*0b70*/  IADD3 RZ, P0, R11, R12, RZ ;  /* 0x0000000c0bff7210 */ /* 0x000fe20007f1e0ff */
[----:B------:R-:W-:-:S04]  /*0b80*/  IMAD.MOV.U32 R14, RZ, RZ, R13 ;  /* 0x000000ffff0e7224 */ /* 0x000fc800078e000d */
[----:B------:R-:W-:-:S08]  /*0b90*/  IMAD.WIDE.U32.X R10, R21, R25, R14, P0 ;  /* 0x00000019150a7225 */ /* 0x000fd000000e040e */
.L_x_9:
[----:B------:R-:W0:Y:S01]  /*0ba0*/  LDC.64 R30, c[0x0][0x640] ;  /* 0x00019000ff1e7b82 */ /* 0x000e220000000a00 */
[-CC-:B------:R-:W-:Y:S01]  /*0bb0*/  SHF.R.U64 R101, R10, R8.reuse, R11.reuse ;  /* 0x000000080a657219 */ /* 0x180fe2000000120b */
[----:B------:R-:W-:Y:S01]  /*0bc0*/  IMAD R29, R9, R23, R4 ;  /* 0x00000017091d7224 */ /* 0x000fe200078e0204 */
[----:B------:R-:W-:Y:S01]  /*0bd0*/  SHF.R.U32.HI R3, RZ, R8, R11 ;  /* 0x00000008ff037219 */ /* 0x000fe2000001160b */
[----:B------:R-:W-:Y:S01]  /*0be0*/  IMAD.MOV.U32 R23, RZ, RZ, 0x1 ;  /* 0x00000001ff177424 */ /* 0x000fe200078e00ff */
[----:B------:R-:W-:-:S03]  /*0bf0*/  IADD3 R5, P0, RZ, -R101, RZ ;  /* 0x80000065ff057210 */ /* 0x000fc60007f1e0ff */
[----:B------:R-:W1:Y:S02]  /*0c00*/  LDC R12, c[0x0][0x618] ;  /* 0x00018600ff0c7b82 */ /* 0x000e640000000800 */
[----:B------:R-:W-:Y:S02]  /*0c10*/  IMAD.X R3, RZ, RZ, ~R3, P0 ;  /* 0x000000ffff037224 */ /* 0x000fe400000e0e03 */
[----:B------:R-:W-:-:S04]  /*0c20*/  IMAD.WIDE.U32 R10, R5, R26, R16 ;  /* 0x0000001a050a7225 */ /* 0x000fc800078e0010 */
[----:B------:R-:W2:Y:S01]  /*0c30*/  LDC R20, c[0x0][0x608] ;  /* 0x00018200ff147b82 */ /* 0x000ea20000000800 */
[----:B------:R-:W-:Y:S02]  /*0c40*/  IMAD R8, R3, R26, RZ ;  /* 0x0000001a03087224 */ /* 0x000fe400078e02ff */
[----:B------:R-:W-:Y:S02]  /*0c50*/  IMAD.MOV.U32 R3, RZ, RZ, -0x1 ;  /* 0xffffffffff037424 */ /* 0x000fe400078e00ff */
[----:B------:R-:W-:-:S03]  /*0c60*/  IMAD R5, R5, R27, R8 ;  /* 0x0000001b05057224 */ /* 0x000fc600078e0208 */
[----:B------:R-:W3:Y:S01]  /*0c70*/  LDC R28, c[0x0][0x658] ;  /* 0x00019600ff1c7b82 */ /* 0x000ee20000000800 */
[----:B------:R-:W-:Y:S01]  /*0c80*/  IMAD.IADD R5, R11, 0x1, R5 ;  /* 0x000000010b057824 */ /* 0x000fe200078e0205 */
[----:B0-----:R-:W-:-:S04]  /*0c90*/  ISETP.NE.U32.AND P0, PT, R30, RZ, PT ;  /* 0x000000ff1e00720c */ /* 0x001fc80003f05070 */
[----:B------:R-:W-:Y:S02]  /*0ca0*/  ISETP.NE.AND.EX P0, PT, R31, RZ, PT, P0 ;  /* 0x000000ff1f00720c */ /* 0x000fe40003f05300 */
[----:B------:R-:W0:Y:S01]  /*0cb0*/  LDC R24, c[0x0][0x600] ;  /* 0x00018000ff187b82 */ /* 0x000e220000000800 */
[-CC-:B-1----:R-:W-:Y:S02]  /*0cc0*/  SHF.R.U64 R14, R10, R12.reuse, R5.reuse ;  /* 0x0000000c0a0e7219 */ /* 0x182fe40000001205 */
[----:B------:R-:W-:-:S05]  /*0cd0*/  SHF.R.U32.HI R5, RZ, R12, R5 ;  /* 0x0000000cff057219 */ /* 0x000fca0000011605 */
[----:B------:R-:W1:Y:S01]  /*0ce0*/  LDC R15, c[0x0][0x648] ;  /* 0x00019200ff0f7b82 */ /* 0x000e620000000800 */
[-CC-:B--2---:R-:W-:Y:S02]  /*0cf0*/  SHF.R.U64 R27, R14, R20.reuse, R5.reuse ;  /* 0x000000140e1b7219 */ /* 0x184fe40000001205 */
[----:B------:R-:W-:-:S05]  /*0d00*/  SHF.R.U32.HI R5, RZ, R20, R5 ;  /* 0x00000014ff057219 */ /* 0x000fca0000011605 */
[----:B------:R-:W2:Y:S01]  /*0d10*/  LDC R21, c[0x0][0x638] ;  /* 0x00018e00ff157b82 */ /* 0x000ea20000000800 */
[-CC-:B---3--:R-:W-:Y:S02]  /*0d20*/  SHF.R.U64 R20, R27, R28.reuse, R5.reuse ;  /* 0x0000001c1b147219 */ /* 0x188fe40000001205 */
[-C--:B------:R-:W-:Y:S02]  /*0d30*/  SHF.L.U32 R3, R3, R28.reuse, RZ ;  /* 0x0000001c03037219 */ /* 0x080fe400000006ff */
[----:B------:R-:W-:Y:S01]  /*0d40*/  SHF.R.U32.HI R5, RZ, R28, R5 ;  /* 0x0000001cff057219 */ /* 0x000fe20000011605 */
[----:B------:R-:W-:Y:S01]  /*0d50*/  IMAD.MOV.U32 R4, RZ, RZ, R20 ;  /* 0x000000ffff047224 */ /* 0x000fe200078e0014 */
[----:B------:R-:W-:Y:S01]  /*0d60*/  LOP3.LUT R12, RZ, R3, RZ, 0x33, !PT ;  /* 0x00000003ff0c7212 */ /* 0x000fe200078e33ff */
[----:B------:R-:W3:Y:S01]  /*0d70*/  LDC R25, c[0x0][0x610] ;  /* 0x00018400ff197b82 */ /* 0x000ee20000000800 */
[----:B------:R-:W-:Y:S05]  /*0d80*/  @!P0 BRA `(.L_x_10) ;  /* 0x0000000000288947 */ /* 0x000fea0003800000 */
[----:B------:R-:W4:Y:S02]  /*0d90*/  LDC R3, c[0x0][0x64c] ;  /* 0x00019300ff037b82 */ /* 0x000f240000000800 */
[----:B----4-:R-:W-:-:S05]  /*0da0*/  IADD3 R3, P0, R20, R3, RZ ;  /* 0x0000000314037210 */ /* 0x010fca0007f1e0ff */
        /* <DEDUP_REMOVED lines=8> */
.L_x_10:
[----:B-1----:R-:W-:Y:S01]  /*0e30*/  SHF.R.U64 R4, R4, R15, R5 ;  /* 0x0000000f04047219 */ /* 0x002fe20000001205 */
[----:B0-----:R-:W-:Y:S01]  /*0e40*/  VIADD R5, R24, 0xffffffff ;  /* 0xffffffff18057836 */ /* 0x001fe20000000000 */
[----:B------:R-:W-:Y:S02]  /*0e50*/  SHF.L.U32 R3, R23, R28, RZ ;  /* 0x0000001c17037219 */ /* 0x000fe400000006ff */
[----:B------:R-:W-:Y:S01]  /*0e60*/  LOP3.LUT R12, R27, R12, RZ, 0xc0, !PT ;  /* 0x0000000c1b0c7212 */ /* 0x000fe200078ec0ff */
[----:B------:R-:W-:Y:S01]  /*0e70*/  IMAD.MOV R8, RZ, RZ, -R4 ;  /* 0x000000ffff087224 */ /* 0x000fe200078e0a04 */
[----:B------:R-:W-:Y:S02]  /*0e80*/  SEL R6, R6, R29, !P1 ;  /* 0x0000001d06067207 */ /* 0x000fe40004800000 */
[----:B------:R-:W-:Y:S01]  /*0e90*/  LOP3.LUT R5, R14, R5, RZ, 0xc0, !PT ;  /* 0x000000050e057212 */ /* 0x000fe200078ec0ff */
[----:B------:R-:W-:Y:S02]  /*0ea0*/  IMAD R9, R3, R4, R12 ;  /* 0x0000000403097224 */ /* 0x000fe400078e020c */
[----:B--2---:R-:W-:-:S02]  /*0eb0*/  IMAD R3, R8, R21, R20 ;  /* 0x0000001508037224 */ /* 0x004fc400078e0214 */
[----:B---3--:R-:W-:Y:S02]  /*0ec0*/  IMAD R6, R9, R25, R6 ;  /* 0x0000001909067224 */ /* 0x008fe400078e0206 */
[----:B------:R-:W-:Y:S02]  /*0ed0*/  IMAD R103, R3, R24, R5 ;  /* 0x0000001803677224 */ /* 0x000fe400078e0205 */
[----:B------:R-:W-:-:S03]  /*0ee0*/  IMAD.MOV.U32 R4, RZ, RZ, 0x1 ;  /* 0x00000001ff047424 */ /* 0x000fc600078e00ff */
[----:B------:R-:W-:Y:S02]  /*0ef0*/  SEL R100, R103, R6, !P1 ;  /* 0x0000000667647207 */ /* 0x000fe40004800000 */
[----:B------:R-:W-:Y:S02]  /*0f00*/  PRMT R3, R4, 0x7610, R3 ;  /* 0x0000761004037816 */ /* 0x000fe40000000003 */
[----:B------:R-:W-:-:S07]  /*0f10*/  SEL R103, R6, R103, !P1 ;  /* 0x0000006706677207 */ /* 0x000fce0004800000 */
.L_x_8:
[----:B------:R-:W-:-:S08]  /*0f20*/  NOP ;  /* 0x0000000000007918 */ /* 0x000fd00000000000 */
[----:B------:R-:W0:Y:S02]  /*0f30*/  USETMAXREG.TRY_ALLOC.CTAPOOL UP0, 0xe8 ;  /* 0x000000e8000079c8 */ /* 0x000e240008000600 */
[----:B0-----:R-:W-:-:S13]  /*0f40*/  PLOP3.LUT P0, PT, PT, PT, UP0, 0x80, 0x0 ;  /* 0x000000000000781c */ /* 0x001fda0003f0f008 */
[----:B------:R-:W-:Y:S05]  /*0f50*/  @!P0 BRA `(.L_x_8) ;  /* 0xfffffffc00f08947 */ /* 0x000fea000383ffff */
[----:B------:R-:W-:Y:S01]  /*0f60*/  ULDC.64 UR4, c[0x0][0x598] ;  /* 0x0001660000047ab9 */ /* 0x000fe20000000a00 */
[----:B------:R-:W-:Y:S01]  /*0f70*/  ULDC.64 UR36, c[0x0][0x208] ;  /* 0x0000820000247ab9 */ /* 0x000fe20000000a00 */
[----:B------:R-:W-:-:S04]  /*0f80*/  ISETP.NE.U32.AND P0, PT, RZ, UR4, PT ;  /* 0x00000004ff007c0c */ /* 0x000fc8000bf05070 */
[----:B------:R-:W-:-:S13]  /*0f90*/  ISETP.NE.AND.EX P0, PT, RZ, UR5, PT, P0 ;  /* 0x00000005ff007c0c */ /* 0x000fda000bf05300 */
[----:B------:R-:W-:Y:S05]  /*0fa0*/  @!P0 BRA `(.L_x_11) ;  /* 0x00000000001c8947 */ /* 0x000fea0003800000 */
[----:B------:R-:W0:Y:S02]  /*0fb0*/  LDC.64 R4, c[0x0][0x598] ;  /* 0x00016600ff047b82 */ /* 0x000e240000000a00 */
[----:B0-----:R-:W2:Y:S02]  /*0fc0*/  LDG.E.64 R4, desc[UR36][R4.64] ;  /* 0x0000002404047981 */ /* 0x001ea4000c1e1b00 */
[----:B--2---:R-:W-:-:S04]  /*0fd0*/  ISETP.NE.U32.AND P0, PT, R4, RZ, PT ;  /* 0x000000ff0400720c */ /* 0x004fc80003f05070 */
[----:B------:R-:W-:-:S13]  /*0fe0*/  ISETP.NE.AND.EX P0, PT, R5, RZ, PT, P0 ;  /* 0x000000ff0500720c */ /* 0x000fda0003f05300 */
[----:B------:R-:W-:Y:S05]  /*0ff0*/  @!P0 BRA `(.L_x_11) ;  /* 0x0000000000088947 */ /* 0x000fea0003800000 */
[----:B------:R0:W5:Y:S01]  /*1000*/  LD.E R23, desc[UR36][R4.64] ;  /* 0x0000002404177980 */ /* 0x000162000c101900 */
[----:B------:R-:W-:Y:S05]  /*1010*/  BRA `(.L_x_12) ;  /* 0x0000000000247947 */ /* 0x000fea0003800000 */
.L_x_11:
[----:B------:R-:W-:Y:S02]  /*1020*/  ULDC.64 UR4, c[0x0][0x588] ;  /* 0x0001620000047ab9 */ /* 0x000fe40000000a00 */
[----:B------:R-:W-:-:S04]  /*1030*/  ISETP.NE.U32.AND P0, PT, RZ, UR4, PT ;  /* 0x00000004ff007c0c */ /* 0x000fc8000bf05070 */
[----:B------:R-:W-:-:S13]  /*1040*/  ISETP.NE.AND.EX P0, PT, RZ, UR5, PT, P0 ;  /* 0x00000005ff007c0c */ /* 0x000fda000bf05300 */
[----:B------:R-:W-:Y:S05]  /*1050*/  @!P0 BRA `(.L_x_13) ;  /* 0x00000000000c8947 */ /* 0x000fea0003800000 */
[----:B------:R-:W0:Y:S02]  /*1060*/  LDC.64 R4, c[0x0][0x588] ;  /* 0x00016200ff047b82 */ /* 0x000e240000000a00 */
[----:B0-----:R1:W5:Y:S01]  /*1070*/  LDG.E R23, desc[UR36][R4.64] ;  /* 0x0000002404177981 */ /* 0x001362000c1e1900 */
[----:B------:R-:W-:Y:S05]  /*1080*/  BRA `(.L_x_12) ;  /* 0x0000000000087947 */ /* 0x000fea0003800000 */
.L_x_13:
[----:B------:R-:W-:Y:S02]  /*1090*/  ULDC UR4, c[0x0][0x580] ;  /* 0x0001600000047ab9 */ /* 0x000fe40000000800 */
[----:B------:R-:W-:-:S07]  /*10a0*/  IMAD.U32 R23, RZ, RZ, UR4 ;  /* 0x00000004ff177e24 */ /* 0x000fce000f8e00ff */
.L_x_12:
[----:B------:R-:W-:Y:S02]  /*10b0*/  ULDC.64 UR4, c[0x0][0x5a0] ;  /* 0x0001680000047ab9 */ /* 0x000fe40000000a00 */
[----:B------:R-:W-:-:S04]  /*10c0*/  ISETP.NE.U32.AND P0, PT, RZ, UR4, PT ;  /* 0x00000004ff007c0c */ /* 0x000fc8000bf05070 */
[----:B------:R-:W-:-:S13]  /*10d0*/  ISETP.NE.AND.EX P0, PT, RZ, UR5, PT, P0 ;  /* 0x00000005ff007c0c */ /* 0x000fda000bf05300 */
[----:B------:R-:W-:Y:S05]  /*10e0*/  @!P0 BRA `(.L_x_14) ;  /* 0x00000000001c8947 */ /* 0x000fea0003800000 */
[----:B01----:R-:W0:Y:S02]  /*10f0*/  LDC.64 R4, c[0x0][0x5a0] ;  /* 0x00016800ff047b82 */ /* 0x003e240000000a00 */
[----:B0-----:R-:W2:Y:S02]  /*1100*/  LDG.E.64 R4, desc[UR36][R4.64] ;  /* 0x0000002404047981 */ /* 0x001ea4000c1e1b00 */
[----:B--2---:R-:W-:-:S04]  /*1110*/  ISETP.NE.U32.AND P0, PT, R4, RZ, PT ;  /* 0x000000ff0400720c */ /* 0x004fc80003f05070 */
[----:B------:R-:W-:-:S13]  /*1120*/  ISETP.NE.AND.EX P0, PT, R5, RZ, PT, P0 ;  /* 0x000000ff0500720c */ /* 0x000fda0003f05300 */
[----:B------:R-:W-:Y:S05]  /*1130*/  @!P0 BRA `(.L_x_14) ;  /* 0x0000000000088947 */ /* 0x000fea0003800000 */
[----:B------:R0:W5:Y:S01]  /*1140*/  LD.E R90, desc[UR36][R4.64] ;  /* 0x00000024045a7980 */ /* 0x000162000c101900 */
[----:B------:R-:W-:Y:S05]  /*1150*/  BRA `(.L_x_15) ;  /* 0x0000000000247947 */ /* 0x000fea0003800000 */
.L_x_14:
[----:B------:R-:W-:Y:S02]  /*1160*/  ULDC.64 UR4, c[0x0][0x590] ;  /* 0x0001640000047ab9 */ /* 0x000fe40000000a00 */
[----:B------:R-:W-:-:S04]  /*1170*/  ISETP.NE.U32.AND P0, PT, RZ, UR4, PT ;  /* 0x00000004ff007c0c */ /* 0x000fc8000bf05070 */
[----:B------:R-:W-:-:S13]  /*1180*/  ISETP.NE.AND.EX P0, PT, RZ, UR5, PT, P0 ;  /* 0x00000005ff007c0c */ /* 0x000fda000bf05300 */
[----:B------:R-:W-:Y:S05]  /*1190*/  @!P0 BRA `(.L_x_16) ;  /* 0x00000000000c8947 */ /* 0x000fea0003800000 */
[----:B------:R-:W2:Y:S02]  /*11a0*/  LDC.64 R90, c[0x0][0x590] ;  /* 0x00016400ff5a7b82 */ /* 0x000ea40000000a00 */
[----:B--2---:R2:W5:Y:S01]  /*11b0*/  LDG.E R90, desc[UR36][R90.64] ;  /* 0x000000245a5a7981 */ /* 0x004562000c1e1900 */
[----:B------:R-:W-:Y:S05]  /*11c0*/  BRA `(.L_x_15) ;  /* 0x0000000000087947 */ /* 0x000fea0003800000 */
.L_x_16:
[----:B------:R-:W-:Y:S02]  /*11d0*/  ULDC UR4, c[0x0][0x584] ;  /* 0x0001610000047ab9 */ /* 0x000fe40000000800 */
[----:B------:R-:W-:-:S07]  /*11e0*/  IMAD.U32 R90, RZ, RZ, UR4 ;  /* 0x00000004ff5a7e24 */ /* 0x000fce000f8e00ff */
.L_x_15:
[----:B------:R-:W-:-:S13]  /*11f0*/  LOP3.LUT P0, RZ, R3, 0xff, RZ, 0xc0, !PT ;  /* 0x000000ff03ff7812 */ /* 0x000fda000780c0ff */
[----:B------:R-:W-:Y:S05]  /*1200*/  @!P0 EXIT ;  /* 0x000000000000894d */ /* 0x000fea0003800000 */
[----:B------:R-:W3:Y:S01]  /*1210*/  LDC R93, c[0x0][0x658] ;  /* 0x00019600ff5d7b82 */ /* 0x000ee20000000800 */
[----:B------:R-:W-:Y:S01]  /*1220*/  LOP3.LUT R7, R7, 0x1, RZ, 0xc0, !PT ;  /* 0x0000000107077812 */ /* 0x000fe200078ec0ff */
[----:B------:R-:W-:Y:S01]  /*1230*/  ULDC.64 UR6, c[0x0][0x288] ;  /* 0x0000a20000067ab9 */ /* 0x000fe20000000a00 */
[----:B------:R-:W-:Y:S01]  /*1240*/  SHF.R.U32.HI R3, RZ, 0x2, R95 ;  /* 0x00000002ff037819 */ /* 0x000fe2000001165f */
[----:B------:R-:W-:Y:S01]  /*1250*/  UIADD3 UR4, UR7, 0x3f, URZ ;  /* 0x0000003f07047890 */ /* 0x000fe2000fffe03f */
[----:B------:R-:W-:Y:S01]  /*1260*/  SHF.R.U32.HI R0, RZ, 0x1, R0 ;  /* 0x00000001ff007819 */ /* 0x000fe20000011600 */
[----:B------:R-:W-:Y:S01]  /*1270*/  IMAD.SHL.U32 R88, R7, 0x40, RZ ;  /* 0x0000004007587824 */ /* 0x000fe200078e00ff */
[----:B------:R-:W-:Y:S01]  /*1280*/  LOP3.LUT R3, R3, 0x7, RZ, 0xc0, !PT ;  /* 0x0000000703037812 */ /* 0x000fe200078ec0ff */
[----:B------:R-:W4:Y:S01]  /*1290*/  LDC.64 R8, c[0x0][0x5c8] ;  /* 0x00017200ff087b82 */ /* 0x000f220000000a00 */
[----:B------:R-:W-:Y:S01]  /*12a0*/  USHF.R.S32.HI UR5, URZ, 0x1f, UR4 ;  /* 0x0000001f3f057899 */ /* 0x000fe20008011404 */
[----:B------:R-:W-:Y:S01]  /*12b0*/  LOP3.LUT R0, R0, 0x30, RZ, 0xc0, !PT ;  /* 0x0000003000007812 */ /* 0x000fe200078ec0ff */
[----:B------:R-:W-:Y:S01]  /*12c0*/  IMAD.MOV.U32 R6, RZ, RZ, 0x1 ;  /* 0x00000001ff067424 */ /* 0x000fe200078e00ff */
[--C-:B------:R-:W-:Y:S01]  /*12d0*/  LOP3.LUT R88, R88, 0x40, R3.reuse, 0xe2, !PT ;  /* 0x0000004058587812 */ /* 0x100fe200078ee203 */
[----:B------:R-:W-:Y:S01]  /*12e0*/  ULEA.HI UR5, UR5, UR4, URZ, 0x6 ;  /* 0x0000000405057291 */ /* 0x000fe2000f8f303f */
[-C--:B01----:R-:W-:Y:S01]  /*12f0*/  IADD3 R4, RZ, -R0.reuse, -R3 ;  /* 0x80000000ff047210 */ /* 0x083fe20007ffe803 */
[----:B------:R-:W-:Y:S01]  /*1300*/  IMAD.U32 R5, RZ, RZ, UR6 ;  /* 0x00000006ff057e24 */ /* 0x000fe2000f8e00ff */
[----:B------:R-:W0:Y:S01]  /*1310*/  LDC R97, c[0x0][0x600] ;  /* 0x00018000ff617b82 */ /* 0x000e220000000800 */
[----:B------:R-:W-:Y:S01]  /*1320*/  LOP3.LUT R88, R88, R0, RZ, 0xfc, !PT ;  /* 0x0000000058587212 */ /* 0x000fe200078efcff */
[----:B------:R-:W-:Y:S01]  /*1330*/  IMAD.MOV.U32 R0, RZ, RZ, -0x1 ;  /* 0xffffffffff007424 */ /* 0x000fe200078e00ff */
[----:B------:R-:W-:Y:S01]  /*1340*/  USHF.R.S32.HI UR43, URZ, 0x6, UR5 ;  /* 0x000000063f2b7899 */ /* 0x000fe20008011405 */
[----:B------:R-:W-:Y:S01]  /*1350*/  LOP3.LUT R94, R95, 0x3, RZ, 0xc0, !PT ;  /* 0x000000035f5e7812 */ /* 0x000fe200078ec0ff */
[----:B------:R-:W-:Y:S01]  /*1360*/  IMAD R4, R7, -0x40, R4 ;  /* 0xffffffc007047824 */ /* 0x000fe200078e0204 */
[C---:B------:R-:W-:Y:S01]  /*1370*/  LOP3.LUT R96, R95.reuse, 0x80, RZ, 0xc0, !PT ;  /* 0x000000805f607812 */ /* 0x040fe200078ec0ff */
[----:B------:R-:W-:Y:S01]  /*1380*/  UISETP.LT.AND UP0, UPT, UR43, 0x1, UPT ;  /* 0x000000012b00788c */ /* 0x000fe2000bf01270 */
[-C--:B---3--:R-:W-:Y:S01]  /*1390*/  SHF.L.U32 R0, R0, R93.reuse, RZ ;  /* 0x0000005d00007219 */ /* 0x088fe200000006ff */
[----:B------:R-:W-:Y:S01]  /*13a0*/  ULDC UR4, c[0x0][0x284] ;  /* 0x0000a10000047ab9 */ /* 0x000fe20000000800 */
[----:B------:R-:W-:Y:S01]  /*13b0*/  IMAD R94, R94, -0x2, R5 ;  /* 0xfffffffe5e5e7824 */ /* 0x000fe200078e0205 */
[----:B------:R-:W-:Y:S01]  /*13c0*/  USEL UR44, UR43, 0x1, UP0 ;  /* 0x000000012b2c7887 */ /* 0x000fe20008000000 */
[----:B------:R-:W-:Y:S01]  /*13d0*/  SHF.L.U32 R93, R6, R93, RZ ;  /* 0x0000005d065d7219 */ /* 0x000fe200000006ff */
[----:B------:R-:W-:Y:S01]  /*13e0*/  IMAD.SHL.U32 R95, R95, 0x2, RZ ;  /* 0x000000025f5f7824 */ /* 0x000fe200078e00ff */
[----:B------:R-:W-:Y:S01]  /*13f0*/  LOP3.LUT R102, R18, 0x1, RZ, 0xfc, !PT ;  /* 0x0000000112667812 */ /* 0x000fe200078efcff */
[----:B------:R-:W-:Y:S01]  /*1400*/  VIADD R99, R4, UR4 ;  /* 0x0000000404637c36 */ /* 0x000fe20008000000 */
[C---:B----4-:R-:W-:Y:S01]  /*1410*/  SHF.L.U64.HI R92, R8.reuse, 0x3, R9 ;  /* 0x00000003085c7819 */ /* 0x050fe20000010209 */
[----:B--2---:R-:W-:Y:S01]  /*1420*/  IMAD.SHL.U32 R91, R8, 0x8, RZ ;  /* 0x00000008085b7824 */ /* 0x004fe200078e00ff */
[----:B------:R-:W-:Y:S01]  /*1430*/  SHF.R.U32.HI R96, RZ, 0x7, R96 ;  /* 0x00000007ff607819 */ /* 0x000fe20000011660 */
[----:B------:R-:W-:Y:S01]  /*1440*/  IMAD.MOV.U32 R89, RZ, RZ, RZ ;  /* 0x000000ffff597224 */ /* 0x000fe200078e00ff */
[----:B------:R-:W-:Y:S01]  /*1450*/  LOP3.LUT R98, RZ, R0, RZ, 0x33, !PT ;  /* 0x00000000ff627212 */ /* 0x000fe200078e33ff */
[----:B------:R-:W-:Y:S01]  /*1460*/  UIADD3 UR44, UR43, -UR44, URZ ;  /* 0x8000002c2b2c7290 */ /* 0x000fe2000fffe03f */
[----:B------:R-:W-:Y:S01]  /*1470*/  UMOV UR40, URZ ;  /* 0x0000003f00287c82 */ /* 0x000fe20008000000 */
[----:B0-----:R-:W-:Y:S01]  /*1480*/  VIADD R97, R97, 0xffffffff ;  /* 0xffffffff61617836 */ /* 0x001fe20000000000 */
[----:B------:R-:W-:-:S09]  /*1490*/  UMOV UR42, URZ ;  /* 0x0000003f002a7c82 */ /* 0x000fd20008000000 */
.L_x_162:
[----:B0-----:R-:W0:Y:S01]  /*14a0*/  SHFL.IDX PT, R0, R96, RZ, 0x1f ;  /* 0x00001fff60007589 */ /* 0x001e2200000e0000 */
[----:B-1----:R-:W1:Y:S01]  /*14b0*/  S2UR UR7, SR_CgaCtaId ;  /* 0x00000000000779c3 */ /* 0x002e620000008800 */
[----:B------:R-:W-:Y:S01]  /*14c0*/  UMOV UR6, 0x400 ;  /* 0x0000040000067882 */ /* 0x000fe20000000000 */
[----:B0-----:R-:W-:Y:S01]  /*14d0*/  R2UR UR4, R0 ;  /* 0x00000000000472ca */ /* 0x001fe200000e0000 */
[----:B-1----:R-:W-:-:S12]  /*14e0*/  ULEA UR6, UR7, UR6, 0x18 ;  /* 0x0000000607067291 */ /* 0x002fd8000f8ec03f */
[----:B------:R-:W-:-:S04]  /*14f0*/  ULEA.HI UR5, UR4, UR4, URZ, 0x1 ;  /* 0x0000000404057291 */ /* 0x000fc8000f8f083f */
[----:B------:R-:W-:-:S04]  /*1500*/  ULOP3.LUT UR5, UR5, 0x7fffe, URZ, 0xc0, !UPT ;  /* 0x0007fffe05057892 */ /* 0x000fc8000f8ec03f */
[----:B------:R-:W-:-:S03]  /*1510*/  UIADD3 UR5, UR4, -UR5, URZ ;  /* 0x8000000504057290 */ /* 0x000fc6000fffe03f */
[----:B------:R-:W-:Y:S01]  /*1520*/  ULDC UR4, c[0x0][0x28c] ;  /* 0x0000a30000047ab9 */ /* 0x000fe20000000800 */
[----:B------:R-:W-:Y:S01]  /*1530*/  ULEA UR5, UR5, UR6, 0xd ;  /* 0x0000000605057291 */ /* 0x000fe2000f8e683f */
[----:B------:R-:W-:-:S03]  /*1540*/  ISETP.LT.AND P0, PT, RZ, UR4, PT ;  /* 0x00000004ff007c0c */ /* 0x000fc6000bf01270 */
[----:B------:R-:W-:-:S04]  /*1550*/  UIADD3 UR5, UR5, 0x100, URZ ;  /* 0x0000010005057890 */ /* 0x000fc8000fffe03f */
[----:B------:R-:W-:-:S04]  /*1560*/  USHF.R.U32.HI UR5, URZ, 0x4, UR5 ;  /* 0x000000043f057899 */ /* 0x000fc80008011605 */
[----:B------:R-:W-:-:S04]  /*1570*/  ULOP3.LUT UR5, UR5, 0x3fff, URZ, 0xc0, !UPT ;  /* 0x00003fff05057892 */ /* 0x000fc8000f8ec03f */
[----:B------:R-:W-:Y:S01]  /*1580*/  ULOP3.LUT UR45, UR5, 0x10000, URZ, 0xfc, !UPT ;  /* 0x00010000052d7892 */ /* 0x000fe2000f8efc3f */
[----:B---345:R-:W-:Y:S11]  /*1590*/  @P0 BRA `(.L_x_17) ;  /* 0x0000000000400947 */ /* 0x038ff60003800000 */
[----:B------:R-:W-:Y:S01]  /*15a0*/  MOV R0, 0x0 ;  /* 0x0000000000007802 */ /* 0x000fe20000000f00 */
[----:B------:R-:W-:Y:S01]  /*15b0*/  ULDC.64 UR4, c[0x4][0x68] ;  /* 0x01001a0000047ab9 */ /* 0x000fe20000000a00 */
[----:B------:R-:W-:Y:S01]  /*15c0*/  ULDC.64 UR6, c[0x4][0x8] ;  /* 0x0100020000067ab9 */ /* 0x000fe20000000a00 */
[----:B------:R-:W-:Y:S01]  /*15d0*/  IMAD.U32 R4, RZ, RZ, UR4 ;  /* 0x00000004ff047e24 */ /* 0x000fe2000f8e00ff */
[----:B------:R0:W1:Y:S01]  /*15e0*/  LDC.64 R14, c[0x4][R0] ;  /* 0x01000000000e7b82 */ /* 0x0000620000000a00 */
[----:B------:R-:W-:Y:S01]  /*15f0*/  IMAD.U32 R5, RZ, RZ, UR5 ;  /* 0x00000005ff057e24 */ /* 0x000fe2000f8e00ff */
[----:B------:R-:W-:Y:S01]  /*1600*/  ULDC.64 UR4, c[0x4][0x70] ;  /* 0x01001c0000047ab9 */ /* 0x000fe20000000a00 */
[----:B------:R-:W-:Y:S02]  /*1610*/  IMAD.U32 R10, RZ, RZ, UR6 ;  /* 0x00000006ff0a7e24 */ /* 0x000fe4000f8e00ff */
[----:B------:R-:W-:Y:S02]  /*1620*/  IMAD.U32 R6, RZ, RZ, UR4 ;  /* 0x00000004ff067e24 */ /* 0x000fe4000f8e00ff */
[----:B------:R-:W-:-:S02]  /*1630*/  IMAD.U32 R7, RZ, RZ, UR5 ;  /* 0x00000005ff077e24 */ /* 0x000fc4000f8e00ff */
[----:B------:R-:W-:Y:S02]  /*1640*/  IMAD.U32 R11, RZ, RZ, UR7 ;  /* 0x00000007ff0b7e24 */ /* 0x000fe4000f8e00ff */
[----:B------:R-:W-:Y:S02]  /*1650*/  IMAD.MOV.U32 R8, RZ, RZ, 0x1e1 ;  /* 0x000001e1ff087424 */ /* 0x000fe400078e00ff */
[----:B------:R-:W-:Y:S02]  /*1660*/  IMAD.MOV.U32 R12, RZ, RZ, 0x1 ;  /* 0x00000001ff0c7424 */ /* 0x000fe400078e00ff */
[----:B0-----:R-:W-:-:S07]  /*1670*/  IMAD.MOV.U32 R13, RZ, RZ, RZ ;  /* 0x000000ffff0d7224 */ /* 0x001fce00078e00ff */
[----:B------:R-:W-:-:S07]  /*1680*/  LEPC R20, `(.L_x_17) ;  /* 0x000000001014794e */ /* 0x000fce0000000000 */
[----:B-1---5:R-:W-:Y:S05]  /*1690*/  CALL.ABS.NOINC R14 ;  /* 0x000000000e007343 */ /* 0x022fea0003c00000 */
.L_x_17:
[----:B------:R-:W-:-:S13]  /*16a0*/  ISETP.NE.AND P0, PT, R102, 0x3, PT ;  /* 0x000000036600780c */ /* 0x000fda0003f05270 */
[----:B------:R-:W-:Y:S05]  /*16b0*/  @!P0 BRA `(.L_x_18) ;  /* 0x0000000000048947 */ /* 0x000fea0003800000 */
[----:B------:R-:W-:Y:S01]  /*16c0*/  BPT.TRAP 0x1 ;  /* 0x000000040000795c */ /* 0x000fe20000300000 */
.L_x_18:
[----:B------:R-:W0:Y:S01]  /*16d0*/  S2UR UR5, SR_CgaCtaId ;  /* 0x00000000000579c3 */ /* 0x000e220000008800 */
[----:B------:R-:W-:Y:S01]  /*16e0*/  UMOV UR4, 0x400 ;  /* 0x0000040000047882 */ /* 0x000fe20000000000 */
[----:B------:R-:W-:Y:S02]  /*16f0*/  IMAD.U32 R0, RZ, RZ, UR40 ;  /* 0x00000028ff007e24 */ /* 0x000fe4000f8e00ff */
[----:B------:R-:W-:-:S03]  /*1700*/  IMAD.U32 R3, RZ, RZ, UR42 ;  /* 0x0000002aff037e24 */ /* 0x000fc6000f8e00ff */
[----:B------:R-:W-:Y:S01]  /*1710*/  SHF.L.U32 R0, R0, 0x1f, RZ ;  /* 0x0000001f00007819 */ /* 0x000fe200000006ff */
[----:B0-----:R-:W-:-:S06]  /*1720*/  ULEA UR4, UR5, UR4, 0x18 ;  /* 0x0000000405047291 */ /* 0x001fcc000f8ec03f */
[----:B------:R-:W-:-:S04]  /*1730*/  IMAD.U32 R6, RZ, RZ, UR4 ;  /* 0x00000004ff067e24 */ /* 0x000fc8000f8e00ff */
[----:B------:R-:W-:-:S04]  /*1740*/  IMAD R3, R3, 0x8, R6 ;  /* 0x0000000803037824 */ /* 0x000fc800078e0206 */
[----:B------:R0:W1:Y:S01]  /*1750*/  SYNCS.PHASECHK.TRANS64.TRYWAIT P1, [R3+URZ], R0 ;  /* 0x00000000030075a7 */ /* 0x000062000802017f */
[----:B------:R-:W-:Y:S05]  /*1760*/  @!P0 BRA `(.L_x_19) ;  /* 0x0000000000048947 */ /* 0x000fea0003800000 */
[----:B------:R-:W-:Y:S01]  /*1770*/  BPT.TRAP 0x1 ;  /* 0x000000040000795c */ /* 0x000fe20000300000 */
.L_x_19:
[----:B------:R-:W-:-:S05]  /*1780*/  IMAD.U32 R4, RZ, RZ, UR44 ;  /* 0x0000002cff047e24 */ /* 0x000fca000f8e00ff */
[----:B------:R-:W-:Y:S01]  /*1790*/  ISETP.GE.AND P2, PT, R4, 0x1, PT ;  /* 0x000000010400780c */ /* 0x000fe20003f46270 */
[----:B-1----:R-:W-:-:S12]  /*17a0*/  @P1 BRA `(.L_x_20) ;  /* 0x0000000000081947 */ /* 0x002fd80003800000 */
[----:B------:R-:W1:Y:S02]  /*17b0*/  SYNCS.PHASECHK.TRANS64.TRYWAIT P1, [R3+URZ], R0 ;  /* 0x00000000030075a7 */ /* 0x000e64000802017f */
[----:B-1----:R-:W-:Y:S05]  /*17c0*/  @!P1 BRA `(.L_x_21) ;  /* 0x0000006800dc9947 */ /* 0x002fea0003800000 */
.L_x_20:
[----:B------:R-:W-:Y:S05]  /*17d0*/  WARPSYNC.ALL ;  /* 0x0000000000007948 */ /* 0x000fea0003800000 */
[----:B------:R-:W-:Y:S01]  /*17e0*/  R2UR UR4, R6 ;  /* 0x00000000060472ca */ /* 0x000fe200000e0000 */
[----:B------:R-:W-:Y:S01]  /*17f0*/  ULEA UR5, UR42, UR45, 0xb ;  /* 0x0000002d2a057291 */ /* 0x000fe2000f8e583f */
[----:B------:R-:W-:Y:S01]  /*1800*/  WARPGROUP.ARRIVE ;  /* 0x00000000000079c5 */ /* 0x000fe20000000000 */
[----:B------:R-:W-:Y:S01]  /*1810*/  UMOV UR9, 0x40000040 ;  /* 0x4000004000097882 */ /* 0x000fe20000000000 */
[----:B------:R-:W-:-:S04]  /*1820*/  UMOV UR11, 0x40000040 ;  /* 0x40000040000b7882 */ /* 0x000fc80000000000 */
[----:B------:R-:W-:-:S05]  /*1830*/  UMOV UR8, UR5 ;  /* 0x0000000500087c82 */ /* 0x000fca0008000000 */
[----:B------:R-:W-:-:S04]  /*1840*/  UIADD3 UR4, UR4, 0x28100, URZ ;  /* 0x0002810004047890 */ /* 0x000fc8000fffe03f */
[----:B------:R-:W-:-:S04]  /*1850*/  USHF.R.U32.HI UR4, URZ, 0x4, UR4 ;  /* 0x000000043f047899 */ /* 0x000fc80008011604 */
[----:B------:R-:W-:-:S04]  /*1860*/  ULOP3.LUT UR4, UR4, 0x3fff, URZ, 0xc0, !UPT ;  /* 0x00003fff04047892 */ /* 0x000fc8000f8ec03f */
[----:B------:R-:W-:-:S04]  /*1870*/  ULOP3.LUT UR4, UR4, 0x10000, URZ, 0xfc, !UPT ;  /* 0x0001000004047892 */ /* 0x000fc8000f8efc3f */
[----:B------:R-:W-:-:S07]  /*1880*/  ULEA UR6, UR42, UR4, 0xb ;  /* 0x000000042a067291 */ /* 0x000fce000f8e583f */
[----:B------:R-:W-:Y:S02]  /*1890*/  UMOV UR10, UR6 ;  /* 0x00000006000a7c82 */ /* 0x000fe40008000000 */
[----:B------:R-:W-:Y:S01]  /*18a0*/  HGMMA.64x128x8.F32.TF32 R24, gdesc[UR8], RZ, !UPT, gsb0 ;  /* 0x05e00000081879f0 */ /* 0x000fe2000c0028ff */
[----:B------:R-:W-:Y:S02]  /*18b0*/  UIADD3 UR8, UR5, 0x2, URZ ;  /* 0x0000000205087890 */ /* 0x000fe4000fffe03f */
[----:B------:R-:W-:Y:S01]  /*18c0*/  UIADD3 UR10, UR6, 0x2, URZ ;  /* 0x00000002060a7890 */ /* 0x000fe2000fffe03f */
[----:B------:R-:W-:Y:S01]  /*18d0*/  UMOV UR9, 0x40000040 ;  /* 0x4000004000097882 */ /* 0x000fe20000000000 */
[----:B------:R-:W-:Y:S01]  /*18e0*/  UMOV UR11, 0x40000040 ;  /* 0x40000040000b7882 */ /* 0x000fe20000000000 */
[----:B------:R-:W-:Y:S02]  /*18f0*/  WARPGROUP.DEPBAR.LE gsb0, 0x0 ;  /* 0x00008000000079c5 */ /* 0x000fe40000010000 */
[----:B------:R-:W-:-:S06]  /*1900*/  WARPGROUP.ARRIVE ;  /* 0x00000000000079c5 */ /* 0x000fcc0000000000 */
[----:B------:R-:W-:Y:S01]  /*1910*/  HGMMA.64x128x8.F32.TF32 R24, gdesc[UR8], R24, gsb0 ;  /* 0x05e00000081879f0 */ /* 0x000fe20008002818 */
        /* <DEDUP_REMOVED lines=41> */
[----:B------:R-:W-:Y:S03]  /*1bb0*/  HGMMA.64x128x8.F32.TF32 R24, gdesc[UR8], R24, gsb0 ;  /* 0x05e00000081879f0 */ /* 0x000fe60008002818 */
[----:B------:R-:W-:Y:S02]  /*1bc0*/  WARPGROUP.DEPBAR.LE gsb0, 0x0 ;  /* 0x00008000000079c5 */ /* 0x000fe40000010000 */
[----:B------:R-:W-:Y:S05]  /*1bd0*/  @!P2 BRA `(.L_x_22) ;  /* 0x000000040098a947 */ /* 0x000fea0003800000 */
[----:B------:R-:W-:Y:S01]  /*1be0*/  UIADD3 UR5, UR42, 0x1, URZ ;  /* 0x000000012a057890 */ /* 0x000fe2000fffe03f */
[----:B01----:R-:W-:Y:S02]  /*1bf0*/  IMAD.U32 R0, RZ, RZ, UR44 ;  /* 0x0000002cff007e24 */ /* 0x003fe4000f8e00ff */
[----:B------:R-:W-:Y:S01]  /*1c00*/  IMAD.U32 R3, RZ, RZ, UR42 ;  /* 0x0000002aff037e24 */ /* 0x000fe2000f8e00ff */
[----:B------:R-:W-:-:S04]  /*1c10*/  UISETP.NE.AND UP0, UPT, UR5, 0x5, UPT ;  /* 0x000000050500788c */ /* 0x000fc8000bf05270 */
[----:B------:R-:W-:Y:S02]  /*1c20*/  USEL UR6, URZ, 0x1, UP0 ;  /* 0x000000013f067887 */ /* 0x000fe40008000000 */
[----:B------:R-:W-:Y:S02]  /*1c30*/  USEL UR5, UR5, URZ, UP0 ;  /* 0x0000003f05057287 */ /* 0x000fe40008000000 */
[----:B------:R-:W-:-:S06]  /*1c40*/  ULOP3.LUT UR6, UR40, UR6, URZ, 0x3c, !UPT ;  /* 0x0000000628067292 */ /* 0x000fcc000f8e3c3f */
[----:B------:R-:W-:-:S07]  /*1c50*/  IMAD.U32 R7, RZ, RZ, UR6 ;  /* 0x00000006ff077e24 */ /* 0x000fce000f8e00ff */
.L_x_29:
[----:B------:R-:W-:Y:S05]  /*1c60*/  @!P0 BRA `(.L_x_23) ;  /* 0x0000000000048947 */ /* 0x000fea0003800000 */
[----:B------:R-:W-:Y:S01]  /*1c70*/  BPT.TRAP 0x1 ;  /* 0x000000040000795c */ /* 0x000fe20000300000 */
.L_x_23:
[----:B------:R-:W0:Y:S01]  /*1c80*/  S2UR UR7, SR_CgaCtaId ;  /* 0x00000000000779c3 */ /* 0x000e220000008800 */
[----:B------:R-:W-:Y:S01]  /*1c90*/  UMOV UR6, 0x400 ;  /* 0x0000040000067882 */ /* 0x000fe20000000000 */
[----:B------:R-:W-:Y:S01]  /*1ca0*/  IMAD.U32 R5, RZ, RZ, UR5 ;  /* 0x00000005ff057e24 */ /* 0x000fe2000f8e00ff */
[----:B------:R-:W-:Y:S01]  /*1cb0*/  SHF.L.U32 R4, R7, 0x1f, RZ ;  /* 0x0000001f07047819 */ /* 0x000fe200000006ff */
[----:B0-----:R-:W-:-:S06]  /*1cc0*/  ULEA UR6, UR7, UR6, 0x18 ;  /* 0x0000000607067291 */ /* 0x001fcc000f8ec03f */
[----:B------:R-:W-:-:S04]  /*1cd0*/  IMAD.U32 R6, RZ, RZ, UR6 ;  /* 0x00000006ff067e24 */ /* 0x000fc8000f8e00ff */
[----:B------:R-:W-:-:S04]  /*1ce0*/  IMAD R5, R5, 0x8, R6 ;  /* 0x0000000805057824 */ /* 0x000fc800078e0206 */
[----:B------:R0:W1:Y:S01]  /*1cf0*/  SYNCS.PHASECHK.TRANS64.TRYWAIT P1, [R5+URZ], R4 ;  /* 0x00000004050075a7 */ /* 0x000062000802017f */
[----:B------:R-:W-:Y:S05]  /*1d00*/  @!P0 BRA `(.L_x_24) ;  /* 0x0000000000048947 */ /* 0x000fea0003800000 */
[----:B------:R-:W-:Y:S01]  /*1d10*/  BPT.TRAP 0x1 ;  /* 0x000000040000795c */ /* 0x000fe20000300000 */
.L_x_24:
[----:B-1----:R-:W-:Y:S05]  /*1d20*/  @P1 BRA `(.L_x_25) ;  /* 0x0000000000081947 */ /* 0x002fea0003800000 */
[----:B------:R-:W1:Y:S02]  /*1d30*/  SYNCS.PHASECHK.TRANS64.TRYWAIT P1, [R5+URZ], R4 ;  /* 0x00000004050075a7 */ /* 0x000e64000802017f */
[----:B-1----:R-:W-:Y:S05]  /*1d40*/  @!P1 BRA `(.L_x_26) ;  /* 0x0000006400909947 */ /* 0x002fea0003800000 */
.L_x_25:
[----:B------:R-:W-:Y:S01]  /*1d50*/  ULEA UR6, UR5, UR45, 0xb ;  /* 0x0000002d05067291 */ /* 0x000fe2000f8e583f */
[----:B------:R-:W-:Y:S01]  /*1d60*/  WARPGROUP.ARRIVE ;  /* 0x00000000000079c5 */ /* 0x000fe20000000000 */
[----:B------:R-:W-:Y:S01]  /*1d70*/  ULEA UR7, UR5, UR4, 0xb ;  /* 0x0000000405077291 */ /* 0x000fe2000f8e583f */
[----:B------:R-:W-:Y:S01]  /*1d80*/  UMOV UR9, 0x40000040 ;  /* 0x4000004000097882 */ /* 0x000fe20000000000 */
[----:B------:R-:W-:-:S03]  /*1d90*/  UMOV UR11, 0x40000040 ;  /* 0x40000040000b7882 */ /* 0x000fc60000000000 */
[----:B------:R-:W-:Y:S02]  /*1da0*/  UMOV UR8, UR6 ;  /* 0x0000000600087c82 */ /* 0x000fe40008000000 */
[----:B------:R-:W-:Y:S02]  /*1db0*/  UMOV UR10, UR7 ;  /* 0x00000007000a7c82 */ /* 0x000fe40008000000 */
[----:B------:R-:W-:Y:S01]  /*1dc0*/  HGMMA.64x128x8.F32.TF32 R24, gdesc[UR8], R24, gsb0 ;  /* 0x05e00000081879f0 */ /* 0x000fe20008002818 */
[----:B------:R-:W-:Y:S02]  /*1dd0*/  UIADD3 UR8, UR6, 0x2, URZ ;  /* 0x0000000206087890 */ /* 0x000fe4000fffe03f */
[----:B------:R-:W-:Y:S01]  /*1de0*/  UIADD3 UR10, UR7, 0x2, URZ ;  /* 0x00000002070a7890 */ /* 0x000fe2000fffe03f */
[----:B------:R-:W-:Y:S01]  /*1df0*/  UMOV UR9, 0x40000040 ;  /* 0x4000004000097882 */ /* 0x000fe20000000000 */
[----:B------:R-:W-:Y:S01]  /*1e00*/  UMOV UR11, 0x40000040 ;  /* 0x40000040000b7882 */ /* 0x000fe20000000000 */
[----:B------:R-:W-:-:S02]  /*1e10*/  WARPGROUP.DEPBAR.LE gsb0, 0x0 ;  /* 0x00008000000079c5 */ /* 0x000fc40000010000 */
        /* <DEDUP_REMOVED lines=46> */
[----:B------:R-:W-:Y:S01]  /*2100*/  BPT.TRAP 0x1 ;  /* 0x000000040000795c */ /* 0x000fe20000300000 */
.L_x_27:
[----:B------:R-:W-:-:S13]  /*2110*/  ISETP.NE.AND P1, PT, R22, RZ, PT ;  /* 0x000000ff1600720c */ /* 0x000fda0003f25270 */
[----:B01----:R-:W-:-:S04]  /*2120*/  @P1 IMAD R4, R3, 0x8, R6 ;  /* 0x0000000803041824 */ /* 0x003fc800078e0206 */
[----:B------:R-:W-:-:S05]  /*2130*/  @P1 VIADD R4, R4, 0x28 ;  /* 0x0000002804041836 */ /* 0x000fca0000000000 */
[----:B------:R-:W-:-:S04]  /*2140*/  @P1 PRMT R4, R19, 0x654, R4 ;  /* 0x0000065413041816 */ /* 0x000fc80000000004 */
[----:B------:R0:W-:Y:S01]  /*2150*/  @P1 SYNCS.ARRIVE.TRANS64.RED.A1T0 RZ, [R4+URZ], RZ ;  /* 0x000000ff04ff19a7 */ /* 0x0001e2000810043f */
[----:B------:R-:W-:-:S13]  /*2160*/  ISETP.GT.U32.AND P1, PT, R18, 0x1, PT ;  /* 0x000000011200780c */ /* 0x000fda0003f24070 */
[----:B0-----:R-:W-:Y:S05]  /*2170*/  @P1 BRA `(.L_x_28) ;  /* 0x0000000000041947 */ /* 0x001fea0003800000 */
[----:B------:R-:W-:Y:S01]  /*2180*/  BPT.TRAP 0x1 ;  /* 0x000000040000795c */ /* 0x000fe20000300000 */
.L_x_28:
[----:B------:R-:W-:Y:S01]  /*2190*/  UIADD3 UR5, UR5, 0x1, URZ ;  /* 0x0000000105057890 */ /* 0x000fe2000fffe03f */
[C---:B------:R-:W-:Y:S01]  /*21a0*/  ISETP.GT.AND P2, PT, R0.reuse, 0x1, PT ;  /* 0x000000010000780c */ /* 0x040fe20003f44270 */
[----:B------:R-:W-:Y:S02]  /*21b0*/  VIADD R3, R3, 0x1 ;  /* 0x0000000103037836 */ /* 0x000fe40000000000 */
[----:B------:R-:W-:Y:S01]  /*21c0*/  UISETP.NE.AND UP0, UPT, UR5, 0x5, UPT ;  /* 0x000000050500788c */ /* 0x000fe2000bf05270 */
[----:B------:R-:W-:Y:S02]  /*21d0*/  VIADD R0, R0, 0xffffffff ;  /* 0xffffffff00007836 */ /* 0x000fe40000000000 */
[C---:B------:R-:W-:Y:S01]  /*21e0*/  ISETP.NE.AND P1, PT, R3.reuse, 0x5, PT ;  /* 0x000000050300780c */ /* 0x040fe20003f25270 */
[----:B------:R-:W-:Y:S02]  /*21f0*/  USEL UR6, URZ, 0x1, UP0 ;  /* 0x000000013f067887 */ /* 0x000fe40008000000 */
[----:B------:R-:W-:Y:S01]  /*2200*/  USEL UR5, UR5, URZ, UP0 ;  /* 0x0000003f05057287 */ /* 0x000fe20008000000 */
[----:B------:R-:W-:-:S03]  /*2210*/  SEL R3, R3, RZ, P1 ;  /* 0x000000ff03037207 */ /* 0x000fc60000800000 */
[----:B------:R-:W-:Y:S01]  /*2220*/  LOP3.LUT R7, R7, UR6, RZ, 0x3c, !PT ;  /* 0x0000000607077c12 */ /* 0x000fe2000f8e3cff */
[----:B------:R-:W-:Y:S07]  /*2230*/  @P2 BRA `(.L_x_29) ;  /* 0xfffffff800882947 */ /* 0x000fee000383ffff */
.L_x_22:
[----:B01----:R-:W0:Y:S02]  /*2240*/  LDC R0, c[0x0][0x28c] ;  /* 0x0000a300ff007b82 */ /* 0x003e240000000800 */
[----:B0-----:R-:W-:-:S13]  /*2250*/  ISETP.GE.AND P1, PT, R0, 0x1, PT ;  /* 0x000000010000780c */ /* 0x001fda0003f26270 */
[----:B------:R-:W-:Y:S05]  /*2260*/  @!P1 BRA `(.L_x_30) ;  /* 0x0000000000449947 */ /* 0x000fea0003800000 */
[----:B------:R-:W-:Y:S05]  /*2270*/  @!P0 BRA `(.L_x_31) ;  /* 0x0000000000048947 */ /* 0x000fea0003800000 */
[----:B------:R-:W-:Y:S01]  /*2280*/  BPT.TRAP 0x1 ;  /* 0x000000040000795c */ /* 0x000fe20000300000 */
.L_x_31:
[----:B------:R-:W-:-:S13]  /*2290*/  ISETP.NE.AND P0, PT, R22, RZ, PT ;  /* 0x000000ff1600720c */ /* 0x000fda0003f05270 */
[----:B------:R-:W-:-:S05]  /*22a0*/  VOTEU.ANY UP0, P0 ;  /* 0x00000000003f7886 */ /* 0x000fca0000000100 */
[----:B------:R-:W-:-:S06]  /*22b0*/  @UP0 UIADD3 UR4, UR44, UR42, URZ ;  /* 0x0000002a2c040290 */ /* 0x000fcc000fffe03f */
[----:B------:R-:W-:Y:S02]  /*22c0*/  IMAD.U32 R4, RZ, RZ, UR4 ;  /* 0x00000004ff047e24 */ /* 0x000fe4000f8e00ff */
[----:B------:R-:W-:Y:S02]  /*22d0*/  IMAD.U32 R3, RZ, RZ, UR4 ;  /* 0x00000004ff037e24 */ /* 0x000fe4000f8e00ff */
[----:B------:R-:W-:-:S05]  /*22e0*/  @P0 IMAD.WIDE.U32 R4, R4, -0x33333333, RZ ;  /* 0xcccccccd04040825 */ /* 0x000fca00078e00ff */
[----:B------:R-:W-:-:S05]  /*22f0*/  @P0 SHF.R.U32.HI R0, RZ, 0x2, R5 ;  /* 0x00000002ff000819 */ /* 0x000fca0000011605 */
[----:B------:R-:W-:-:S04]  /*2300*/  @P0 IMAD R0, R0, -0x5, R3 ;  /* 0xfffffffb00000824 */ /* 0x000fc800078e0203 */
[----:B------:R-:W-:-:S04]  /*2310*/  @P0 IMAD R0, R0, 0x8, R6 ;  /* 0x0000000800000824 */ /* 0x000fc800078e0206 */
[----:B------:R-:W-:-:S05]  /*2320*/  @P0 VIADD R0, R0, 0x28 ;  /* 0x0000002800000836 */ /* 0x000fca0000000000 */
[----:B------:R-:W-:-:S04]  /*2330*/  @P0 PRMT R0, R19, 0x654, R0 ;  /* 0x0000065413000816 */ /* 0x000fc80000000000 */
[----:B------:R0:W-:Y:S01]  /*2340*/  @P0 SYNCS.ARRIVE.TRANS64.RED.A1T0 RZ, [R0+URZ], RZ ;  /* 0x000000ff00ff09a7 */ /* 0x0001e2000810043f */
[----:B------:R-:W-:-:S13]  /*2350*/  ISETP.GT.U32.AND P0, PT, R18, 0x1, PT ;  /* 0x000000011200780c */ /* 0x000fda0003f04070 */
[----:B0-----:R-:W-:Y:S05]  /*2360*/  @P0 BRA `(.L_x_30) ;  /* 0x0000000000040947 */ /* 0x001fea0003800000 */
[----:B------:R-:W-:Y:S01]  /*2370*/  BPT.TRAP 0x1 ;  /* 0x000000040000795c */ /* 0x000fe20000300000 */
.L_x_30:
[----:B------:R-:W-:Y:S01]  /*2380*/  IMAD.SHL.U32 R100, R100, 0x80, RZ ;  /* 0x0000008064647824 */ /* 0x000fe200078e00ff */
[----:B------:R-:W-:Y:S01]  /*2390*/  UIADD3 UR42, UR43, UR42, URZ ;  /* 0x0000002a2b2a7290 */ /* 0x000fe2000fffe03f */
[----:B------:R-:W-:Y:S01]  /*23a0*/  SHF.R.S32.HI R11, RZ, 0x1f, R101 ;  /* 0x0000001fff0b7819 */ /* 0x000fe20000011465 */
[----:B------:R-:W-:Y:S01]  /*23b0*/  UISETP.GE.U32.AND UP1, UPT, UR43, 0x5, UPT ;  /* 0x000000052b00788c */ /* 0x000fe2000bf26070 */
[----:B------:R-:W-:Y:S01]  /*23c0*/  IMAD.SHL.U32 R6, R103, 0x80, RZ ;  /* 0x0000008067067824 */ /* 0x000fe200078e00ff */
[----:B------:R-:W-:Y:S01]  /*23d0*/  ULDC UR7, c[0x0][0x288] ;  /* 0x0000a20000077ab9 */ /* 0x000fe20000000800 */
[C---:B------:R-:W-:Y:S01]  /*23e0*/  LOP3.LUT R8, R100.reuse, 0x6, R95, 0xf8, !PT ;  /* 0x0000000664087812 */ /* 0x040fe200078ef85f */
[----:B------:R-:W-:Y:S01]  /*23f0*/  UISETP.GT.U32.AND UP0, UPT, UR42, 0x4, UPT ;  /* 0x000000042a00788c */ /* 0x000fe2000bf04070 */
[----:B------:R-:W-:Y:S01]  /*2400*/  ISETP.GE.AND P0, PT, R100, UR7, PT ;  /* 0x0000000764007c0c */ /* 0x000fe2000bf06270 */
[----:B------:R-:W-:Y:S01]  /*2410*/  ULDC.64 UR4, c[0x0][0x5d0] ;  /* 0x0001740000047ab9 */ /* 0x000fe20000000a00 */
[--C-:B------:R-:W-:Y:S01]  /*2420*/  SHF.R.S32.HI R9, RZ, 0x1f, R8.reuse ;  /* 0x0000001fff097819 */ /* 0x100fe20000011408 */
[----:B------:R-:W-:Y:S01]  /*2430*/  ULDC UR10, c[0x0][0x284] ;  /* 0x0000a100000a7ab9 */ /* 0x000fe20000000800 */
[----:B------:R-:W-:Y:S01]  /*2440*/  IMAD R0, R11, UR4, RZ ;  /* 0x000000040b007c24 */ /* 0x000fe2000f8e02ff */
[----:B------:R-:W-:Y:S01]  /*2450*/  UISETP.LT.U32.AND UP0, UPT, UR43, 0x5, UP0 ;  /* 0x000000052b00788c */ /* 0x000fe20008701070 */
[----:B------:R-:W-:Y:S01]  /*2460*/  ISETP.GE.OR P0, PT, R6, UR10, P0 ;  /* 0x0000000a06007c0c */ /* 0x000fe20008706670 */
[----:B------:R-:W-:Y:S01]  /*2470*/  IMAD.WIDE.U32 R4, R101, UR4, R8 ;  /* 0x0000000465047c25 */ /* 0x000fe2000f8e0008 */
[----:B------:R-:W-:Y:S01]  /*2480*/  ULDC.64 UR8, c[0x0][0x5c8] ;  /* 0x0001720000087ab9 */ /* 0x000fe20000000a00 */
[----:B------:R-:W-:-:S02]  /*2490*/  USEL UR6, URZ, 0x1, !UP0 ;  /* 0x000000013f067887 */ /* 0x000fc4000c000000 */
[----:B------:R-:W-:Y:S01]  /*24a0*/  IMAD R3, R101, UR5, R0 ;  /* 0x0000000565037c24 */ /* 0x000fe2000f8e0200 */
[----:B------:R-:W-:Y:S01]  /*24b0*/  @UP1 UIMAD.WIDE.U32 UR4, UR42, -0x33333333, URZ ;  /* 0xcccccccd2a0418a5 */ /* 0x000fe2000f8e003f */
[----:B------:R-:W-:Y:S01]  /*24c0*/  IMAD.WIDE R104, R103, 0x80, R88 ;  /* 0x0000008067687825 */ /* 0x000fe200078e0258 */
[----:B------:R-:W-:Y:S02]  /*24d0*/  ULOP3.LUT UR40, UR40, UR6, URZ, 0x3c, !UPT ;  /* 0x0000000628287292 */ /* 0x000fe4000f8e3c3f */
[----:B------:R-:W-:Y:S01]  /*24e0*/  @UP1 USHF.R.U32.HI UR4, URZ, 0x2, UR5 ;  /* 0x000000023f041899 */ /* 0x000fe20008011605 */
[----:B------:R-:W-:Y:S02]  /*24f0*/  IMAD.IADD R5, R5, 0x1, R3 ;  /* 0x0000000105057824 */ /* 0x000fe400078e0203 */
[----:B------:R-:W-:Y:S01]  /*2500*/  IMAD R3, R105, UR8, RZ ;  /* 0x0000000869037c24 */ /* 0x000fe2000f8e02ff */
[----:B------:R-:W-:Y:S01]  /*2510*/  @UP1 ULOP3.LUT UR40, UR40, 0x1, UR4, 0x78, !UPT ;  /* 0x0000000128281892 */ /* 0x000fe2000f8e7804 */
[----:B------:R-:W-:-:S04]  /*2520*/  IMAD.WIDE.U32 R106, R104, UR8, R4 ;  /* 0x00000008686a7c25 */ /* 0x000fc8000f8e0004 */
[----:B------:R-:W-:Y:S02]  /*2530*/  IMAD R7, R104, UR9, R3 ;  /* 0x0000000968077c24 */ /* 0x000fe4000f8e0203 */
[----:B------:R-:W-:Y:S01]  /*2540*/  IMAD.MOV.U32 R0, RZ, RZ, -0x1 ;  /* 0xffffffffff007424 */ /* 0x000fe200078e00ff */
[----:B------:R-:W-:Y:S06]  /*2550*/  @P0 BRA `(.L_x_32) ;  /* 0x0000004000100947 */ /* 0x000fec0003800000 */
[----:B-----5:R-:W-:Y:S01]  /*2560*/  FSETP.NEU.AND P1, PT, R90, RZ, PT ;  /* 0x000000ff5a00720b */ /* 0x020fe20003f2d000 */
[----:B------:R-:W-:Y:S01]  /*2570*/  IMAD.IADD R4, R94, 0x1, -R100 ;  /* 0x000000015e047824 */ /* 0x000fe200078e0a64 */
[----:B------:R-:W-:Y:S01]  /*2580*/  BSSY B0, `(.L_x_32) ;  /* 0x0000401000007945 */ /* 0x000fe20003800000 */
[----:B------:R-:W-:Y:S02]  /*2590*/  IMAD.IADD R3, R99, 0x1, -R6 ;  /* 0x0000000163037824 */ /* 0x000fe400078e0a06 */
[----:B------:R-:W-:Y:S01]  /*25a0*/  IMAD.IADD R117, R107, 0x1, R7 ;  /* 0x000000016b757824 */ /* 0x000fe200078e0207 */
[----:B------:R-:W-:-:S04]  /*25b0*/  ISETP.GT.AND P0, PT, R4, RZ, PT ;  /* 0x000000ff0400720c */ /* 0x000fc80003f04270 */
[----:B------:R-:W-:-:S03]  /*25c0*/  ISETP.GT.AND P2, PT, R3, RZ, P0 ;  /* 0x000000ff0300720c */ /* 0x000fc60000744270 */
[----:B------:R-:W-:Y:S10]  /*25d0*/  @!P1 BRA `(.L_x_33) ;  /* 0x0000002c001c9947 */ /* 0x000ff40003800000 */
[----:B------:R-:W0:Y:S01]  /*25e0*/  LDC.64 R110, c[0x0][0x5b8] ;  /* 0x00016e00ff6e7b82 */ /* 0x000e220000000a00 */
[----:B------:R-:W-:-:S07]  /*25f0*/  ULDC.64 UR4, c[0x0][0x5c0] ;  /* 0x0001700000047ab9 */ /* 0x000fce0000000a00 */
[----:B------:R-:W1:Y:S08]  /*2600*/  LDC.64 R112, c[0x0][0x5b0] ;  /* 0x00016c00ff707b82 */ /* 0x000e700000000a00 */
[----:B------:R-:W2:Y:S01]  /*2610*/  LDC.64 R114, c[0x0][0x5a8] ;  /* 0x00016a00ff727b82 */ /* 0x000ea20000000a00 */
[-C--:B0-----:R-:W-:Y:S02]  /*2620*/  IMAD R6, R11, R110.reuse, RZ ;  /* 0x0000006e0b067224 */ /* 0x081fe400078e02ff */
[----:B------:R-:W-:-:S04]  /*2630*/  IMAD.WIDE.U32 R108, R101, R110, R8 ;  /* 0x0000006e656c7225 */ /* 0x000fc800078e0008 */
[----:B------:R-:W-:Y:S02]  /*2640*/  IMAD R103, R101, R111, R6 ;  /* 0x0000006f65677224 */ /* 0x000fe400078e0206 */
[-C--:B-1----:R-:W-:Y:S02]  /*2650*/  IMAD R5, R105, R112.reuse, RZ ;  /* 0x0000007069057224 */ /* 0x082fe400078e02ff */
[----:B------:R-:W-:Y:S02]  /*2660*/  IMAD.IADD R13, R109, 0x1, R103 ;  /* 0x000000016d0d7824 */ /* 0x000fe400078e0267 */
[----:B------:R-:W-:Y:S02]  /*2670*/  IMAD.MOV.U32 R12, RZ, RZ, R108 ;  /* 0x000000ffff0c7224 */ /* 0x000fe400078e006c */
[C---:B------:R-:W-:Y:S02]  /*2680*/  IMAD R105, R104.reuse, R113, R5 ;  /* 0x0000007168697224 */ /* 0x040fe400078e0205 */
[----:B------:R-:W-:-:S04]  /*2690*/  IMAD.WIDE.U32 R6, R104, R112, R12 ;  /* 0x0000007068067225 */ /* 0x000fc800078e000c */
[----:B------:R-:W-:Y:S01]  /*26a0*/  IMAD.IADD R5, R7, 0x1, R105 ;  /* 0x0000000107057824 */ /* 0x000fe200078e0269 */
[----:B--2---:R-:W-:-:S04]  /*26b0*/  LEA R14, P1, R6, R114, 0x2 ;  /* 0x00000072060e7211 */ /* 0x004fc800078210ff */
[----:B------:R-:W-:-:S05]  /*26c0*/  LEA.HI.X R15, R6, R115, R5, 0x2, P1 ;  /* 0x00000073060f7211 */ /* 0x000fca00008f1405 */
[----:B------:R0:W2:Y:S01]  /*26d0*/  @P2 LDG.E.LTC128B R5, desc[UR36][R14.64] ;  /* 0x000000240e052981 */ /* 0x0000a2000c1e1920 */
[----:B------:R-:W-:Y:S01]  /*26e0*/  LEA R10, P3, R106, UR4, 0x2 ;  /* 0x000000046a0a7c11 */ /* 0x000fe2000f8610ff */
[----:B------:R-:W-:Y:S01]  /*26f0*/  IMAD.WIDE.U32 R6, R104, R112, R8 ;  /* 0x0000007068067225 */ /* 0x000fe200078e0008 */
[----:B------:R-:W-:Y:S01]  /*2700*/  ISETP.GT.AND P1, PT, R4, 0x1, PT ;  /* 0x000000010400780c */ /* 0x000fe20003f24270 */
[----:B------:R-:W-:Y:S02]  /*2710*/  BSSY B1, `(.L_x_34) ;  /* 0x0000012000017945 */ /* 0x000fe40003800000 */
[----:B------:R-:W-:Y:S02]  /*2720*/  IMAD.IADD R7, R105, 0x1, R7 ;  /* 0x0000000169077824 */ /* 0x000fe400078e0207 */
[----:B------:R-:W-:Y:S01]  /*2730*/  IMAD.WIDE.U32 R20, R101, R110, R6 ;  /* 0x0000006e65147225 */ /* 0x000fe200078e0006 */
[----:B0-----:R-:W-:-:S03]  /*2740*/  SHF.L.U64.HI R15, R112, 0x3, R113 ;  /* 0x00000003700f7819 */ /* 0x001fc60000010271 */
[----:B------:R-:W-:Y:S01]  /*2750*/  IMAD.IADD R7, R103, 0x1, R21 ;  /* 0x0000000167077824 */ /* 0x000fe200078e0215 */
[----:B------:R-:W-:Y:S01]  /*2760*/  LEA R6, P4, R20, R114, 0x2 ;  /* 0x0000007214067211 */ /* 0x000fe200078810ff */
[----:B------:R-:W-:-:S03]  /*2770*/  IMAD.SHL.U32 R14, R112, 0x8, RZ ;  /* 0x00000008700e7824 */ /* 0x000fc600078e00ff */
[----:B------:R-:W-:Y:S01]  /*2780*/  LEA.HI.X R7, R20, R115, R7, 0x2, P4 ;  /* 0x0000007314077211 */ /* 0x000fe200020f1407 */
[----:B------:R-:W-:Y:S01]  /*2790*/  IMAD.WIDE.U32 R20, R104, R112, R14 ;  /* 0x0000007068147225 */ /* 0x000fe200078e000e */
[----:B--2---:R-:W-:-:S05]  /*27a0*/  LOP3.LUT R11, R5, 0xffffe000, RZ, 0xc0, !PT ;  /* 0xffffe000050b7812 */ /* 0x004fca00078ec0ff */
[----:B------:R-:W-:-:S04]  /*27b0*/  FMUL R11, R11, R90 ;  /* 0x0000005a0b0b7220 */ /* 0x000fc80000400000 */
[----:B------:R-:W-:Y:S01]  /*27c0*/  FFMA R107, R24, R23, R11 ;  /* 0x00000017186b7223 */ /* 0x000fe2000000000b */
[----:B------:R-:W-:Y:S02]  /*27d0*/  LEA.HI.X R11, R106, UR5, R117, 0x2, P3 ;  /* 0x000000056a0b7c11 */ /* 0x000fe400098f1475 */
[----:B------:R-:W-:Y:S02]  /*27e0*/  ISETP.GT.AND P3, PT, R3, RZ, P1 ;  /* 0x000000ff0300720c */ /* 0x000fe40000f64270 */
[----:B------:R-:W-:-:S05]  /*27f0*/  F2FP.TF32.F32.PACK_B R107, R107 ;  /* 0x0000006bff6b723e */ /* 0x000fca00024050ff */
[----:B------:R0:W-:Y:S06]  /*2800*/  @P2 STG.E desc[UR36][R10.64], R107 ;  /* 0x0000006b0a002986 */ /* 0x0001ec000c101924 */
[----:B------:R-:W-:Y:S05]  /*2810*/  @!P3 BRA `(.L_x_35) ;  /* 0x000000000004b947 */ /* 0x000fea0003800000 */
[----:B------:R1:W5:Y:S02]  /*2820*/  LDG.E.LTC128B R5, desc[UR36][R6.64+0x4] ;  /* 0x0000042406057981 */ /* 0x000364000c1e1920 */
.L_x_35:
[----:B------:R-:W-:Y:S05]  /*2830*/  BSYNC B1 ;  /* 0x0000000000017941 */ /* 0x000fea0003800000 */
.L_x_34:
[----:B-----5:R-:W-:Y:S01]  /*2840*/  LOP3.LUT R15, R5, 0xffffe000, RZ, 0xc0, !PT ;  /* 0xffffe000050f7812 */ /* 0x020fe200078ec0ff */
[----:B------:R-:W-:Y:S01]  /*2850*/  IMAD.IADD R105, R105, 0x1, R21 ;  /* 0x0000000169697824 */ /* 0x000fe200078e0215 */
[----:B------:R-:W-:Y:S01]  /*2860*/  IADD3 R108, P2, R108, R20, RZ ;  /* 0x000000146c6c7210 */ /* 0x000fe20007f5e0ff */
[----:B------:R-:W-:Y:S01]  /*2870*/  IMAD.MOV.U32 R24, RZ, RZ, R5 ;  /* 0x000000ffff187224 */ /* 0x000fe200078e0005 */
[----:B------:R-:W-:Y:S01]  /*2880*/  ISETP.GT.AND P0, PT, R3, 0x8, P0 ;  /* 0x000000080300780c */ /* 0x000fe20000704270 */
[----:B------:R-:W-:Y:S02]  /*2890*/  FMUL R12, R15, R90 ;  /* 0x0000005a0f0c7220 */ /* 0x000fe40000400000 */
[----:B------:R-:W-:Y:S01]  /*28a0*/  IMAD.X R13, R105, 0x1, R13, P2 ;  /* 0x00000001690d7824 */ /* 0x000fe200010e060d */
[----:B------:R-:W-:Y:S01]  /*28b0*/  LEA R14, P2, R108, R114, 0x2 ;  /* 0x000000726c0e7211 */ /* 0x000fe200078410ff */
[----:B------:R-:W-:-:S03]  /*28c0*/  FFMA R25, R25, R23, R12 ;  /* 0x0000001719197223 */ /* 0x000fc6000000000c */
[----:B------:R-:W-:Y:S02]  /*28d0*/  LEA.HI.X R15, R108, R115, R13, 0x2, P2 ;  /* 0x000000736c0f7211 */ /* 0x000fe400010f140d */
[----:B------:R-:W-:-:S05]  /*28e0*/  F2FP.TF32.F32.PACK_B R25, R25 ;  /* 0x00000019ff19723e */ /* 0x000fca00024050ff */
[----:B------:R2:W-:Y:S04]  /*28f0*/  @P3 STG.E desc[UR36][R10.64+0x4], R25 ;  /* 0x000004190a003986 */ /* 0x0005e8000c101924 */
[----:B------:R-:W3:Y:S01]  /*2900*/  @P0 LDG.E.LTC128B R24, desc[UR36][R14.64] ;  /* 0x000000240e180981 */ /* 0x000ee2000c1e1920 */
[----:B------:R-:W-:Y:S01]  /*2910*/  IADD3 R20, P2, R8, R20, RZ ;  /* 0x0000001408147210 */ /* 0x000fe20007f5e0ff */
[----:B------:R-:W-:Y:S01]  /*2920*/  BSSY B1, `(.L_x_36) ;  /* 0x0000011000017945 */ /* 0x000fe20003800000 */
[----:B------:R-:W-:-:S03]  /*2930*/  ISETP.GT.AND P1, PT, R3, 0x8, P1 ;  /* 0x000000080300780c */ /* 0x000fc60000f24270 */
[----:B------:R-:W-:Y:S01]  /*2940*/  IMAD.X R21, R9, 0x1, R105, P2 ;  /* 0x0000000109157824 */ /* 0x000fe200010e0669 */
[C---:B------:R-:W-:Y:S02]  /*2950*/  SHF.L.U64.HI R9, R91.reuse, 0x2, R92 ;  /* 0x000000025b097819 */ /* 0x040fe4000001025c */
[----:B------:R-:W-:Y:S01]  /*2960*/  LEA R12, P2, R91, R10, 0x2 ;  /* 0x0000000a5b0c7211 */ /* 0x000fe200078410ff */
[----:B------:R-:W-:-:S04]  /*2970*/  IMAD.WIDE.U32 R20, R101, R110, R20 ;  /* 0x0000006e65147225 */ /* 0x000fc800078e0014 */
[----:B------:R-:W-:Y:S01]  /*2980*/  IMAD.X R13, R9, 0x1, R11, P2 ;  /* 0x00000001090d7824 */ /* 0x000fe200010e060b */
[----:B------:R-:W-:Y:S02]  /*2990*/  LEA R8, P3, R20, R114, 0x2 ;  /* 0x0000007214087211 */ /* 0x000fe400078610ff */
[----:B---3--:R-:W-:-:S05]  /*29a0*/  LOP3.LUT R5, R24, 0xffffe000, RZ, 0xc0, !PT ;  /* 0xffffe00018057812 */ /* 0x008fca00078ec0ff */
[----:B------:R-:W-:-:S04]  /*29b0*/  FMUL R5, R5, R90 ;  /* 0x0000005a05057220 */ /* 0x000fc80000400000 */
[----:B------:R-:W-:Y:S01]  /*29c0*/  FFMA R101, R26, R23, R5 ;  /* 0x000000171a657223 */ /* 0x000fe20000000005 */
[----:B------:R-:W-:-:S04]  /*29d0*/  IMAD.IADD R5, R103, 0x1, R21 ;  /* 0x0000000167057824 */ /* 0x000fc800078e0215 */
[----:B------:R-:W-:Y:S02]  /*29e0*/  F2FP.TF32.F32.PACK_B R101, R101 ;  /* 0x00000065ff65723e */ /* 0x000fe400024050ff */
[----:B------:R-:W-:-:S03]  /*29f0*/  LEA.HI.X R9, R20, R115, R5, 0x2, P3 ;  /* 0x0000007314097211 */ /* 0x000fc600018f1405 */
[----:B------:R2:W-:Y:S01]  /*2a00*/  @P0 STG.E desc[UR36][R12.64], R101 ;  /* 0x000000650c000986 */ /* 0x0005e2000c101924 */
[----:B------:R-:W-:Y:S05]  /*2a10*/  @!P1 BRA `(.L_x_37) ;  /* 0x0000000000049947 */ /* 0x000fea0003800000 */
[----:B------:R3:W5:Y:S02]  /*2a20*/  LDG.E.LTC128B R24, desc[UR36][R8.64+0x4] ;  /* 0x0000042408187981 */ /* 0x000764000c1e1920 */
.L_x_37:
[----:B------:R-:W-:Y:S05]  /*2a30*/  BSYNC B1 ;  /* 0x0000000000017941 */ /* 0x000fea0003800000 */
.L_x_36:
[----:B-----5:R-:W-:Y:S01]  /*2a40*/  LOP3.LUT R5, R24, 0xffffe000, RZ, 0xc0, !PT ;  /* 0xffffe00018057812 */ /* 0x020fe200078ec0ff */
[----:B------:R-:W-:Y:S01]  /*2a50*/  BSSY B1, `(.L_x_38) ;  /* 0x0000009000017945 */ /* 0x000fe20003800000 */
[----:B------:R-:W-:-:S03]  /*2a60*/  ISETP.GT.AND P0, PT, R4, 0x8, PT ;  /* 0x000000080400780c */ /* 0x000fc60003f04270 */
[----:B------:R-:W-:Y:S01]  /*2a70*/  FMUL R14, R5, R90 ;  /* 0x0000005a050e7220 */ /* 0x000fe20000400000 */
[----:B------:R-:W-:-:S03]  /*2a80*/  ISETP.GT.AND P2, PT, R3, RZ, P0 ;  /* 0x000000ff0300720c */ /* 0x000fc60000744270 */
[----:B------:R-:W-:-:S05]  /*2a90*/  FFMA R27, R27, R23, R14 ;  /* 0x000000171b1b7223 */ /* 0x000fca000000000e */
[----:B------:R-:W-:-:S05]  /*2aa0*/  F2FP.TF32.F32.PACK_B R27, R27 ;  /* 0x0000001bff1b723e */ /* 0x000fca00024050ff */
[----:B------:R4:W-:Y:S01]  /*2ab0*/  @P1 STG.E desc[UR36][R12.64+0x4], R27 ;  /* 0x0000041b0c001986 */ /* 0x0009e2000c101924 */
[----:B------:R-:W-:Y:S05]  /*2ac0*/  @!P2 BRA `(.L_x_39) ;  /* 0x000000000004a947 */ /* 0x000fea0003800000 */
[----:B------:R0:W5:Y:S02]  /*2ad0*/  LDG.E.LTC128B R24, desc[UR36][R6.64+0x20] ;  /* 0x0000202406187981 */ /* 0x000164000c1e1920 */
.L_x_39:
[----:B------:R-:W-:Y:S05]  /*2ae0*/  BSYNC B1 ;  /* 0x0000000000017941 */ /* 0x000fea0003800000 */
.L_x_38:
        /* <DEDUP_REMOVED lines=10> */
.L_x_41:
[----:B------:R-:W-:Y:S05]  /*2b90*/  BSYNC B1 ;  /* 0x0000000000017941 */ /* 0x000fea0003800000 */
.L_x_40:
[----:B0----5:R-:W-:Y:S01]  /*2ba0*/  LOP3.LUT R5, R24, 0xffffe000, RZ, 0xc0, !PT ;  /* 0xffffe00018057812 */ /* 0x021fe200078ec0ff */
[----:B------:R-:W-:Y:S01]  /*2bb0*/  BSSY B1, `(.L_x_42) ;  /* 0x0000008000017945 */ /* 0x000fe20003800000 */
[----:B------:R-:W-:-:S03]  /*2bc0*/  ISETP.GT.AND P0, PT, R3, 0x8, P0 ;  /* 0x000000080300780c */ /* 0x000fc60000704270 */
[----:B------:R-:W-:-:S04]  /*2bd0*/  FMUL R14, R5, R90 ;  /* 0x0000005a050e7220 */ /* 0x000fc80000400000 */
[----:B------:R-:W-:-:S05]  /*2be0*/  FFMA R29, R29, R23, R14 ;  /* 0x000000171d1d7223 */ /* 0x000fca000000000e */
[----:B------:R-:W-:-:S05]  /*2bf0*/  F2FP.TF32.F32.PACK_B R29, R29 ;  /* 0x0000001dff1d723e */ /* 0x000fca00024050ff */
[----:B------:R0:W-:Y:S01]  /*2c00*/  @P3 STG.E desc[UR36][R10.64+0x24], R29 ;  /* 0x0000241d0a003986 */ /* 0x0001e2000c101924 */
[----:B------:R-:W-:Y:S05]  /*2c10*/  @!P0 BRA `(.L_x_43) ;  /* 0x0000000000048947 */ /* 0x000fea0003800000 */
[----:B------:R0:W5:Y:S02]  /*2c20*/  LDG.E.LTC128B R24, desc[UR36][R8.64+0x20] ;  /* 0x0000202408187981 */ /* 0x000164000c1e1920 */
.L_x_43:
[----:B------:R-:W-:Y:S05]  /*2c30*/  BSYNC B1 ;  /* 0x0000000000017941 */ /* 0x000fea0003800000 */
.L_x_42:
[----:B-----5:R-:W-:Y:S01]  /*2c40*/  LOP3.LUT R5, R24, 0xffffe000, RZ, 0xc0, !PT ;  /* 0xffffe00018057812 */ /* 0x020fe200078ec0ff */
        /* <DEDUP_REMOVED lines=8> */
.L_x_45:
[----:B------:R-:W-:Y:S05]  /*2cd0*/  BSYNC B1 ;  /* 0x0000000000017941 */ /* 0x000fea0003800000 */
.L_x_44:
[----:B0----5:R-:W-:Y:S01]  /*2ce0*/  LOP3.LUT R5, R24, 0xffffe000, RZ, 0xc0, !PT ;  /* 0xffffe00018057812 */ /* 0x021fe200078ec0ff */
        /* <DEDUP_REMOVED lines=9> */
.L_x_47:
[----:B------:R-:W-:Y:S05]  /*2d80*/  BSYNC B1 ;  /* 0x0000000000017941 */ /* 0x000fea0003800000 */
.L_x_46:
        /* <DEDUP_REMOVED lines=10> */
.L_x_49:
[----:B------:R-:W-:Y:S05]  /*2e30*/  BSYNC B1 ;  /* 0x0000000000017941 */ /* 0x000fea0003800000 */
.L_x_48:
        /* <DEDUP_REMOVED lines=9> */
.L_x_51:
[----:B------:R-:W-:Y:S05]  /*2ed0*/  BSYNC B1 ;  /* 0x0000000000017941 */ /* 0x000fea0003800000 */
.L_x_50:
        /* <DEDUP_REMOVED lines=9> */
.L_x_53:
[----:B------:R-:W-:Y:S05]  /*2f70*/  BSYNC B1 ;  /* 0x0000000000017941 */ /* 0x000fea0003800000 */
.L_x_52:
        /* <DEDUP_REMOVED lines=10> */
.L_x_55:
[----:B------:R-:W-:Y:S05]  /*3020*/  BSYNC B1 ;  /* 0x0000000000017941 */ /* 0x000fea0003800000 */
.L_x_54:
        /* <DEDUP_REMOVED lines=10> */
.L_x_57:
[----:B------:R-:W-:Y:S05]  /*30d0*/  BSYNC B1 ;  /* 0x0000000000017941 */ /* 0x000fea0003800000 */
.L_x_56:
        /* <DEDUP_REMOVED lines=9> */
.L_x_59:
[----:B------:R-:W-:Y:S05]  /*3170*/  BSYNC B1 ;  /* 0x0000000000017941 */ /* 0x000fea0003800000 */
.L_x_58:
        /* <DEDUP_REMOVED lines=9> */
.L_x_61:
[----:B------:R-:W-:Y:S05]  /*3210*/  BSYNC B1 ;  /* 0x0000000000017941 */ /* 0x000fea0003800000 */
.L_x_60:
        /* <DEDUP_REMOVED lines=10> */
.L_x_63:
[----:B------:R-:W-:Y:S05]  /*32c0*/  BSYNC B1 ;  /* 0x0000000000017941 */ /* 0x000fea0003800000 */
.L_x_62:
        /* <DEDUP_REMOVED lines=10> */
.L_x_65:
[----:B------:R-:W-:Y:S05]  /*3370*/  BSYNC B1 ;  /* 0x0000000000017941 */ /* 0x000fea0003800000 */
.L_x_64:
        /* <DEDUP_REMOVED lines=9> */
.L_x_67:
[----:B------:R-:W-:Y:S05]  /*3410*/  BSYNC B1 ;  /* 0x0000000000017941 */ /* 0x000fea0003800000 */
.L_x_66:
        /* <DEDUP_REMOVED lines=9> */
.L_x_69:
[----:B------:R-:W-:Y:S05]  /*34b0*/  BSYNC B1 ;  /* 0x0000000000017941 */ /* 0x000fea0003800000 */
.L_x_68:
        /* <DEDUP_REMOVED lines=10> */
.L_x_71:
[----:B------:R-:W-:Y:S05]  /*3560*/  BSYNC B1 ;  /* 0x0000000000017941 */ /* 0x000fea0003800000 */
.L_x_70:
        /* <DEDUP_REMOVED lines=10> */
.L_x_73:
[----:B------:R-:W-:Y:S05]  /*3610*/  BSYNC B1 ;  /* 0x0000000000017941 */ /* 0x000fea0003800000 */
.L_x_72:
        /* <DEDUP_REMOVED lines=9> */
.L_x_75:
[----:B------:R-:W-:Y:S05]  /*36b0*/  BSYNC B1 ;  /* 0x0000000000017941 */ /* 0x000fea0003800000 */
.L_x_74:
        /* <DEDUP_REMOVED lines=9> */
.L_x_77:
[----:B------:R-:W-:Y:S05]  /*3750*/  BSYNC B1 ;  /* 0x0000000000017941 */ /* 0x000fea0003800000 */
.L_x_76:
        /* <DEDUP_REMOVED lines=10> */
.L_x_79:
[----:B------:R-:W-:Y:S05]  /*3800*/  BSYNC B1 ;  /* 0x0000000000017941 */ /* 0x000fea0003800000 */
.L_x_78:
        /* <DEDUP_REMOVED lines=10> */
.L_x_81:
[----:B------:R-:W-:Y:S05]  /*38b0*/  BSYNC B1 ;  /* 0x0000000000017941 */ /* 0x000fea0003800000 */
.L_x_80:
        /* <DEDUP_REMOVED lines=9> */
.L_x_83:
[----:B------:R-:W-:Y:S05]  /*3950*/  BSYNC B1 ;  /* 0x0000000000017941 */ /* 0x000fea0003800000 */
.L_x_82:
        /* <DEDUP_REMOVED lines=9> */
.L_x_85:
[----:B------:R-:W-:Y:S05]  /*39f0*/  BSYNC B1 ;  /* 0x0000000000017941 */ /* 0x000fea0003800000 */
.L_x_84:
        /* <DEDUP_REMOVED lines=10> */
.L_x_87:
[----:B------:R-:W-:Y:S05]  /*3aa0*/  BSYNC B1 ;  /* 0x0000000000017941 */ /* 0x000fea0003800000 */
.L_x_86:
        /* <DEDUP_REMOVED lines=10> */
.L_x_89:
[----:B------:R-:W-:Y:S05]  /*3b50*/  BSYNC B1 ;  /* 0x0000000000017941 */ /* 0x000fea0003800000 */
.L_x_88:
        /* <DEDUP_REMOVED lines=9> */
.L_x_91:
[----:B------:R-:W-:Y:S05]  /*3bf0*/  BSYNC B1 ;  /* 0x0000000000017941 */ /* 0x000fea0003800000 */
.L_x_90:
        /* <DEDUP_REMOVED lines=9> */
.L_x_93:
[----:B------:R-:W-:Y:S05]  /*3c90*/  BSYNC B1 ;  /* 0x0000000000017941 */ /* 0x000fea0003800000 */
.L_x_92:
        /* <DEDUP_REMOVED lines=10> */
.L_x_95:
[----:B------:R-:W-:Y:S05]  /*3d40*/  BSYNC B1 ;  /* 0x0000000000017941 */ /* 0x000fea0003800000 */
.L_x_94:
        /* <DEDUP_REMOVED lines=10> */
.L_x_97:
[----:B------:R-:W-:Y:S05]  /*3df0*/  BSYNC B1 ;  /* 0x0000000000017941 */ /* 0x000fea0003800000 */
.L_x_96:
        /* <DEDUP_REMOVED lines=9> */
.L_x_99:
[----:B------:R-:W-:Y:S05]  /*3e90*/  BSYNC B1 ;  /* 0x0000000000017941 */ /* 0x000fea0003800000 */
.L_x_98:
        /* <DEDUP_REMOVED lines=9> */
.L_x_101:
[----:B------:R-:W-:Y:S05]  /*3f30*/  BSYNC B1 ;  /* 0x0000000000017941 */ /* 0x000fea0003800000 */
.L_x_100:
        /* <DEDUP_REMOVED lines=10> */
.L_x_103:
[----:B------:R-:W-:Y:S05]  /*3fe0*/  BSYNC B1 ;  /* 0x0000000000017941 */ /* 0x000fea0003800000 */
.L_x_102:
        /* <DEDUP_REMOVED lines=10> */
.L_x_105:
[----:B------:R-:W-:Y:S05]  /*4090*/  BSYNC B1 ;  /* 0x0000000000017941 */ /* 0x000fea0003800000 */
.L_x_104:
        /* <DEDUP_REMOVED lines=9> */
.L_x_107:
[----:B------:R-:W-:Y:S05]  /*4130*/  BSYNC B1 ;  /* 0x0000000000017941 */ /* 0x000fea0003800000 */
.L_x_106:
        /* <DEDUP_REMOVED lines=9> */
.L_x_109:
[----:B------:R-:W-:Y:S05]  /*41d0*/  BSYNC B1 ;  /* 0x0000000000017941 */ /* 0x000fea0003800000 */
.L_x_108:
        /* <DEDUP_REMOVED lines=10> */
.L_x_111:
[----:B------:R-:W-:Y:S05]  /*4280*/  BSYNC B1 ;  /* 0x0000000000017941 */ /* 0x000fea0003800000 */
.L_x_110:
        /* <DEDUP_REMOVED lines=10> */
.L_x_113:
[----:B------:R-:W-:Y:S05]  /*4330*/  BSYNC B1 ;  /* 0x0000000000017941 */ /* 0x000fea0003800000 */
.L_x_112:
        /* <DEDUP_REMOVED lines=9> */
.L_x_115:
[----:B------:R-:W-:Y:S05]  /*43d0*/  BSYNC B1 ;  /* 0x0000000000017941 */ /* 0x000fea0003800000 */
.L_x_114:
        /* <DEDUP_REMOVED lines=9> */
.L_x_117:
[----:B------:R-:W-:Y:S05]  /*4470*/  BSYNC B1 ;  /* 0x0000000000017941 */ /* 0x000fea0003800000 */
.L_x_116:
        /* <DEDUP_REMOVED lines=10> */
.L_x_119:
[----:B------:R-:W-:Y:S05]  /*4520*/  BSYNC B1 ;  /* 0x0000000000017941 */ /* 0x000fea0003800000 */
.L_x_118:
        /* <DEDUP_REMOVED lines=10> */
.L_x_121:
[----:B------:R-:W-:Y:S05]  /*45d0*/  BSYNC B1 ;  /* 0x0000000000017941 */ /* 0x000fea0003800000 */
.L_x_120:
        /* <DEDUP_REMOVED lines=9> */
.L_x_123:
[----:B------:R-:W-:Y:S05]  /*4670*/  BSYNC B1 ;  /* 0x0000000000017941 */ /* 0x000fea0003800000 */
.L_x_122:
        /* <DEDUP_REMOVED lines=9> */
.L_x_125:
[----:B------:R-:W-:Y:S05]  /*4710*/  BSYNC B1 ;  /* 0x0000000000017941 */ /* 0x000fea0003800000 */
.L_x_124:
        /* <DEDUP_REMOVED lines=10> */
.L_x_127:
[----:B------:R-:W-:Y:S05]  /*47c0*/  BSYNC B1 ;  /* 0x0000000000017941 */ /* 0x000fea0003800000 */
.L_x_126:
        /* <DEDUP_REMOVED lines=10> */
.L_x_129:
[----:B------:R-:W-:Y:S05]  /*4870*/  BSYNC B1 ;  /* 0x0000000000017941 */ /* 0x000fea0003800000 */
.L_x_128:
        /* <DEDUP_REMOVED lines=9> */
.L_x_131:
[----:B------:R-:W-:Y:S05]  /*4910*/  BSYNC B1 ;  /* 0x0000000000017941 */ /* 0x000fea0003800000 */
.L_x_130:
        /* <DEDUP_REMOVED lines=9> */
.L_x_133:
[----:B------:R-:W-:Y:S05]  /*49b0*/  BSYNC B1 ;  /* 0x0000000000017941 */ /* 0x000fea0003800000 */
.L_x_132:
        /* <DEDUP_REMOVED lines=10> */
.L_x_135:
[----:B------:R-:W-:Y:S05]  /*4a60*/  BSYNC B1 ;  /* 0x0000000000017941 */ /* 0x000fea0003800000 */
.L_x_134:
        /* <DEDUP_REMOVED lines=10> */
.L_x_137:
[----:B------:R-:W-:Y:S05]  /*4b10*/  BSYNC B1 ;  /* 0x0000000000017941 */ /* 0x000fea0003800000 */
.L_x_136:
        /* <DEDUP_REMOVED lines=9> */
.L_x_139:
[----:B------:R-:W-:Y:S05]  /*4bb0*/  BSYNC B1 ;  /* 0x0000000000017941 */ /* 0x000fea0003800000 */
.L_x_138:
        /* <DEDUP_REMOVED lines=9> */
.L_x_141:
[----:B------:R-:W-:Y:S05]  /*4c50*/  BSYNC B1 ;  /* 0x0000000000017941 */ /* 0x000fea0003800000 */
.L_x_140:
        /* <DEDUP_REMOVED lines=10> */
.L_x_143:
[----:B------:R-:W-:Y:S05]  /*4d00*/  BSYNC B1 ;  /* 0x0000000000017941 */ /* 0x000fea0003800000 */
.L_x_142:
        /* <DEDUP_REMOVED lines=10> */
.L_x_145:
[----:B------:R-:W-:Y:S05]  /*4db0*/  BSYNC B1 ;  /* 0x0000000000017941 */ /* 0x000fea0003800000 */
.L_x_144:
        /* <DEDUP_REMOVED lines=9> */
.L_x_147:
[----:B------:R-:W-:Y:S05]  /*4e50*/  BSYNC B1 ;  /* 0x0000000000017941 */ /* 0x000fea0003800000 */
.L_x_146:
        /* <DEDUP_REMOVED lines=9> */
.L_x_149:
[----:B------:R-:W-:Y:S05]  /*4ef0*/  BSYNC B1 ;  /* 0x0000000000017941 */ /* 0x000fea0003800000 */
.L_x_148:
        /* <DEDUP_REMOVED lines=10> */
.L_x_151:
[----:B------:R-:W-:Y:S05]  /*4fa0*/  BSYNC B1 ;  /* 0x0000000000017941 */ /* 0x000fea0003800000 */
.L_x_150:
[----:B-----5:R-:W-:Y:S01]  /*4fb0*/  LOP3.LUT R5, R24, 0xffffe000, RZ, 0xc0, !PT ;  /* 0xffffe00018057812 */ /* 0x020fe200078ec0ff */
[----:B------:R-:W-:Y:S01]  /*4fc0*/  BSSY B1, `(.L_x_152) ;  /* 0x000000b000017945 */ /* 0x000fe20003800000 */
[----:B------:R-:W-:Y:S01]  /*4fd0*/  ISETP.GT.AND P1, PT, R4, 0x79, PT ;  /* 0x000000790400780c */ /* 0x000fe20003f24270 */
[----:B------:R-:W-:Y:S02]  /*4fe0*/  @P2 IMAD.MOV.U32 R4, RZ, RZ, R10 ;  /* 0x000000ffff042224 */ /* 0x000fe400078e000a */
[----:B------:R-:W-:Y:S01]  /*4ff0*/  FMUL R5, R5, R90 ;  /* 0x0000005a05057220 */ /* 0x000fe20000400000 */
[----:B------:R-:W-:-:S03]  /*5000*/  ISETP.GT.AND P3, PT, R3, RZ, P1 ;  /* 0x000000ff0300720c */ /* 0x000fc60000f64270 */
[----:B------:R-:W-:Y:S01]  /*5010*/  FFMA R15, R84, R23, R5 ;  /* 0x00000017540f7223 */ /* 0x000fe20000000005 */
[----:B------:R-:W-:-:S04]  /*5020*/  @P2 IMAD.MOV.U32 R5, RZ, RZ, R11 ;  /* 0x000000ffff052224 */ /* 0x000fc800078e000b */
[----:B------:R-:W-:-:S05]  /*5030*/  F2FP.TF32.F32.PACK_B R15, R15 ;  /* 0x0000000fff0f723e */ /* 0x000fca00024050ff */
[----:B------:R0:W-:Y:S01]  /*5040*/  @P2 STG.E desc[UR36][R4.64+0x1e0], R15 ;  /* 0x0001e00f04002986 */ /* 0x0001e2000c101924 */
[----:B------:R-:W-:Y:S05]  /*5050*/  @!P3 BRA `(.L_x_153) ;  /* 0x000000000004b947 */ /* 0x000fea0003800000 */
[----:B------:R0:W5:Y:S02]  /*5060*/  LDG.E.LTC128B R24, desc[UR36][R6.64+0x1e4] ;  /* 0x0001e42406187981 */ /* 0x000164000c1e1920 */
.L_x_153:
[----:B------:R-:W-:Y:S05]  /*5070*/  BSYNC B1 ;  /* 0x0000000000017941 */ /* 0x000fea0003800000 */
.L_x_152:
        /* <DEDUP_REMOVED lines=9> */
.L_x_155:
[----:B------:R-:W-:Y:S05]  /*5110*/  BSYNC B1 ;  /* 0x0000000000017941 */ /* 0x000fea0003800000 */
.L_x_154:
[----:B-----5:R-:W-:Y:S01]  /*5120*/  LOP3.LUT R5, R24, 0xffffe000, RZ, 0xc0, !PT ;  /* 0xffffe00018057812 */ /* 0x020fe200078ec0ff */
[----:B------:R-:W-:Y:S01]  /*5130*/  @P0 IMAD.MOV.U32 R4, RZ, RZ, R12 ;  /* 0x000000ffff040224 */ /* 0x000fe200078e000c */
[----:B------:R-:W-:Y:S01]  /*5140*/  ISETP.GT.AND P1, PT, R3, 0x8, P1 ;  /* 0x000000080300780c */ /* 0x000fe20000f24270 */
[----:B------:R-:W-:Y:S02]  /*5150*/  BSSY B1, `(.L_x_156) ;  /* 0x0000008000017945 */ /* 0x000fe40003800000 */
[----:B------:R-:W-:-:S04]  /*5160*/  FMUL R5, R5, R90 ;  /* 0x0000005a05057220 */ /* 0x000fc80000400000 */
[----:B-1----:R-:W-:Y:S01]  /*5170*/  FFMA R7, R86, R23, R5 ;  /* 0x0000001756077223 */ /* 0x002fe20000000005 */
[----:B------:R-:W-:-:S04]  /*5180*/  @P0 IMAD.MOV.U32 R5, RZ, RZ, R13 ;  /* 0x000000ffff050224 */ /* 0x000fc800078e000d */
[----:B------:R-:W-:-:S05]  /*5190*/  F2FP.TF32.F32.PACK_B R7, R7 ;  /* 0x00000007ff07723e */ /* 0x000fca00024050ff */
[----:B------:R1:W-:Y:S01]  /*51a0*/  @P0 STG.E desc[UR36][R4.64+0x1e0], R7 ;  /* 0x0001e00704000986 */ /* 0x0003e2000c101924 */
[----:B------:R-:W-:Y:S05]  /*51b0*/  @!P1 BRA `(.L_x_157) ;  /* 0x0000000000049947 */ /* 0x000fea0003800000 */
[----:B------:R0:W5:Y:S02]  /*51c0*/  LDG.E.LTC128B R24, desc[UR36][R8.64+0x1e4] ;  /* 0x0001e42408187981 */ /* 0x000164000c1e1920 */
.L_x_157:
[----:B------:R-:W-:Y:S05]  /*51d0*/  BSYNC B1 ;  /* 0x0000000000017941 */ /* 0x000fea0003800000 */
.L_x_156:
[----:B------:R-:W-:Y:S05]  /*51e0*/  @!P1 BRA `(.L_x_158) ;  /* 0x0000001000e89947 */ /* 0x000fea0003800000 */
[----:B-----5:R-:W-:-:S05]  /*51f0*/  LOP3.LUT R3, R24, 0xffffe000, RZ, 0xc0, !PT ;  /* 0xffffe00018037812 */ /* 0x020fca00078ec0ff */
[----:B-1----:R-:W-:-:S04]  /*5200*/  FMUL R4, R3, R90 ;  /* 0x0000005a03047220 */ /* 0x002fc80000400000 */
[----:B------:R-:W-:-:S05]  /*5210*/  FFMA R87, R87, R23, R4 ;  /* 0x0000001757577223 */ /* 0x000fca0000000004 */
[----:B------:R-:W-:-:S05]  /*5220*/  F2FP.TF32.F32.PACK_B R87, R87 ;  /* 0x00000057ff57723e */ /* 0x000fca00024050ff */
[----:B------:R1:W-:Y:S01]  /*5230*/  STG.E desc[UR36][R12.64+0x1e4], R87 ;  /* 0x0001e4570c007986 */ /* 0x0003e2000c101924 */
[----:B------:R-:W-:Y:S05]  /*5240*/  BRA `(.L_x_158) ;  /* 0x0000001000d07947 */ /* 0x000fea0003800000 */
.L_x_33:
[----:B------:R-:W-:Y:S01]  /*5250*/  ISETP.GT.AND P4, PT, R4, 0x1, PT ;  /* 0x000000010400780c */ /* 0x000fe20003f84270 */
[----:B------:R-:W-:Y:S01]  /*5260*/  ULDC.64 UR4, c[0x0][0x5c0] ;  /* 0x0001700000047ab9 */ /* 0x000fe20000000a00 */
[-C--:B------:R-:W-:Y:S01]  /*5270*/  FMUL R5, R24, R23.reuse ;  /* 0x0000001718057220 */ /* 0x080fe20000400000 */
[----:B------:R-:W-:Y:S01]  /*5280*/  LEA R6, P3, R106, UR4, 0x2 ;  /* 0x000000046a067c11 */ /* 0x000fe2000f8610ff */
[-C--:B------:R-:W-:Y:S01]  /*5290*/  FMUL R25, R25, R23.reuse ;  /* 0x0000001719197220 */ /* 0x080fe20000400000 */
[----:B------:R-:W-:Y:S01]  /*52a0*/  ISETP.GT.AND P1, PT, R3, RZ, P4 ;  /* 0x000000ff0300720c */ /* 0x000fe20002724270 */
[-C--:B------:R-:W-:Y:S01]  /*52b0*/  FMUL R11, R26, R23.reuse ;  /* 0x000000171a0b7220 */ /* 0x080fe20000400000 */
[----:B------:R-:W-:Y:S01]  /*52c0*/  LEA.HI.X R7, R106, UR5, R117, 0x2, P3 ;  /* 0x000000056a077c11 */ /* 0x000fe200098f1475 */
[----:B------:R-:W-:Y:S01]  /*52d0*/  FMUL R27, R27, R23 ;  /* 0x000000171b1b7220 */ /* 0x000fe20000400000 */
[----:B------:R-:W-:Y:S01]  /*52e0*/  F2FP.TF32.F32.PACK_B R5, R5 ;  /* 0x00000005ff05723e */ /* 0x000fe200024050ff */
[----:B------:R-:W-:Y:S01]  /*52f0*/  FMUL R29, R29, R23 ;  /* 0x000000171d1d7220 */ /* 0x000fe20000400000 */
[----:B------:R-:W-:Y:S01]  /*5300*/  F2FP.TF32.F32.PACK_B R25, R25 ;  /* 0x00000019ff19723e */ /* 0x000fe200024050ff */
[-C--:B------:R-:W-:Y:S01]  /*5310*/  FMUL R31, R31, R23.reuse ;  /* 0x000000171f1f7220 */ /* 0x080fe20000400000 */
[C---:B------:R-:W-:Y:S01]  /*5320*/  SHF.L.U64.HI R9, R91.reuse, 0x2, R92 ;  /* 0x000000025b097819 */ /* 0x040fe2000001025c */
[----:B------:R0:W-:Y:S01]  /*5330*/  @P2 STG.E desc[UR36][R6.64], R5 ;  /* 0x0000000506002986 */ /* 0x0001e2000c101924 */
[----:B------:R-:W-:Y:S01]  /*5340*/  LEA R8, P3, R91, R6, 0x2 ;  /* 0x000000065b087211 */ /* 0x000fe200078610ff */
[-C--:B------:R-:W-:Y:S01]  /*5350*/  FMUL R13, R32, R23.reuse ;  /* 0x00000017200d7220 */ /* 0x080fe20000400000 */
[C---:B------:R-:W-:Y:S01]  /*5360*/  ISETP.GT.AND P2, PT, R4.reuse, 0x8, PT ;  /* 0x000000080400780c */ /* 0x040fe20003f44270 */
[----:B------:R-:W-:Y:S01]  /*5370*/  @P1 STG.E desc[UR36][R6.64+0x4], R25 ;  /* 0x0000041906001986 */ /* 0x000fe2000c101924 */
[----:B------:R-:W-:Y:S01]  /*5380*/  ISETP.GT.AND P1, PT, R4, 0x9, PT ;  /* 0x000000090400780c */ /* 0x000fe20003f24270 */
[----:B------:R-:W-:Y:S01]  /*5390*/  IMAD.X R9, R9, 0x1, R7, P3 ;  /* 0x0000000109097824 */ /* 0x000fe200018e0607 */
[----:B------:R-:W-:Y:S01]  /*53a0*/  ISETP.GT.AND P0, PT, R3, 0x8, P0 ;  /* 0x000000080300780c */ /* 0x000fe20000704270 */
[-C--:B------:R-:W-:Y:S01]  /*53b0*/  FMUL R33, R33, R23.reuse ;  /* 0x0000001721217220 */ /* 0x080fe20000400000 */
[----:B------:R-:W-:Y:S01]  /*53c0*/  ISETP.GT.AND P4, PT, R3, 0x8, P4 ;  /* 0x000000080300780c */ /* 0x000fe20002784270 */
[-C--:B------:R-:W-:Y:S01]  /*53d0*/  FMUL R35, R35, R23.reuse ;  /* 0x0000001723237220 */ /* 0x080fe20000400000 */
[C---:B------:R-:W-:Y:S01]  /*53e0*/  ISETP.GT.AND P5, PT, R3.reuse, RZ, P2 ;  /* 0x000000ff0300720c */ /* 0x040fe200017a4270 */
[-C--:B0-----:R-:W-:Y:S01]  /*53f0*/  FMUL R5, R28, R23.reuse ;  /* 0x000000171c057220 */ /* 0x081fe20000400000 */
[----:B------:R-:W-:Y:S01]  /*5400*/  ISETP.GT.AND P3, PT, R3, RZ, P1 ;  /* 0x000000ff0300720c */ /* 0x000fe20000f64270 */
[----:B------:R-:W-:Y:S01]  /*5410*/  FMUL R37, R37, R23 ;  /* 0x0000001725257220 */ /* 0x000fe20000400000 */
[----:B------:R-:W-:Y:S01]  /*5420*/  F2FP.TF32.F32.PACK_B R11, R11 ;  /* 0x0000000bff0b723e */ /* 0x000fe200024050ff */
[----:B------:R-:W-:Y:S01]  /*5430*/  FMUL R39, R39, R23 ;  /* 0x0000001727277220 */ /* 0x000fe20000400000 */
[----:B------:R-:W-:Y:S01]  /*5440*/  F2FP.TF32.F32.PACK_B R27, R27 ;  /* 0x0000001bff1b723e */ /* 0x000fe200024050ff */
[----:B------:R-:W-:Y:S01]  /*5450*/  FMUL R41, R41, R23 ;  /* 0x0000001729297220 */ /* 0x000fe20000400000 */
[----:B------:R-:W-:Y:S01]  /*5460*/  F2FP.TF32.F32.PACK_B R5, R5 ;  /* 0x00000005ff05723e */ /* 0x000fe200024050ff */
[----:B------:R0:W-:Y:S01]  /*5470*/  @P0 STG.E desc[UR36][R8.64], R11 ;  /* 0x0000000b08000986 */ /* 0x0001e2000c101924 */
[----:B------:R-:W-:Y:S01]  /*5480*/  F2FP.TF32.F32.PACK_B R29, R29 ;  /* 0x0000001dff1d723e */ /* 0x000fe200024050ff */
[-C--:B------:R-:W-:Y:S01]  /*5490*/  FMUL R43, R43, R23.reuse ;  /* 0x000000172b2b7220 */ /* 0x080fe20000400000 */
[C---:B------:R-:W-:Y:S01]  /*54a0*/  ISETP.GT.AND P0, PT, R4.reuse, 0x10, PT ;  /* 0x000000100400780c */ /* 0x040fe20003f04270 */
[----:B------:R-:W-:Y:S01]  /*54b0*/  @P4 STG.E desc[UR36][R8.64+0x4], R27 ;  /* 0x0000041b08004986 */ /* 0x000fe2000c101924 */
[----:B------:R-:W-:Y:S01]  /*54c0*/  ISETP.GT.AND P2, PT, R3, 0x8, P2 ;  /* 0x000000080300780c */ /* 0x000fe20001744270 */
[-C--:B------:R-:W-:Y:S01]  /*54d0*/  FMUL R45, R45, R23.reuse ;  /* 0x000000172d2d7220 */ /* 0x080fe20000400000 */
[C---:B------:R-:W-:Y:S01]  /*54e0*/  ISETP.GT.AND P1, PT, R3.reuse, 0x8, P1 ;  /* 0x000000080300780c */ /* 0x040fe20000f24270 */
[----:B------:R1:W-:Y:S01]  /*54f0*/  @P5 STG.E desc[UR36][R6.64+0x20], R5 ;  /* 0x0000200506005986 */ /* 0x0003e2000c101924 */
[----:B------:R-:W-:Y:S01]  /*5500*/  ISETP.GT.AND P5, PT, R3, RZ, P0 ;  /* 0x000000ff0300720c */ /* 0x000fe200007a4270 */
[----:B------:R-:W-:Y:S01]  /*5510*/  FMUL R47, R47, R23 ;  /* 0x000000172f2f7220 */ /* 0x000fe20000400000 */
[----:B------:R-:W-:Y:S01]  /*5520*/  F2FP.TF32.F32.PACK_B R31, R31 ;  /* 0x0000001fff1f723e */ /* 0x000fe200024050ff */
[----:B------:R-:W-:Y:S01]  /*5530*/  @P3 STG.E desc[UR36][R6.64+0x24], R29 ;  /* 0x0000241d06003986 */ /* 0x000fe2000c101924 */
[----:B------:R-:W-:Y:S01]  /*5540*/  ISETP.GT.AND P3, PT, R4, 0x11, PT ;  /* 0x000000110400780c */ /* 0x000fe20003f64270 */
[----:B0-----:R-:W-:Y:S01]  /*5550*/  FMUL R11, R30, R23 ;  /* 0x000000171e0b7220 */ /* 0x001fe20000400000 */
[----:B------:R-:W-:Y:S01]  /*5560*/  F2FP.TF32.F32.PACK_B R13, R13 ;  /* 0x0000000dff0d723e */ /* 0x000fe200024050ff */
[-C--:B------:R-:W-:Y:S01]  /*5570*/  FMUL R49, R49, R23.reuse ;  /* 0x0000001731317220 */ /* 0x080fe20000400000 */
[----:B------:R-:W-:Y:S01]  /*5580*/  ISETP.GT.AND P4, PT, R3, RZ, P3 ;  /* 0x000000ff0300720c */ /* 0x000fe20001f84270 */
[----:B------:R-:W-:Y:S01]  /*5590*/  FMUL R51, R51, R23 ;  /* 0x0000001733337220 */ /* 0x000fe20000400000 */
[----:B------:R-:W-:Y:S01]  /*55a0*/  F2FP.TF32.F32.PACK_B R11, R11 ;  /* 0x0000000bff0b723e */ /* 0x000fe200024050ff */
[----:B-1----:R-:W-:Y:S01]  /*55b0*/  FMUL R5, R34, R23 ;  /* 0x0000001722057220 */ /* 0x002fe20000400000 */
[----:B------:R-:W-:Y:S01]  /*55c0*/  F2FP.TF32.F32.PACK_B R33, R33 ;  /* 0x00000021ff21723e */ /* 0x000fe200024050ff */
[-C--:B------:R-:W-:Y:S01]  /*55d0*/  FMUL R53, R53, R23.reuse ;  /* 0x0000001735357220 */ /* 0x080fe20000400000 */
[----:B------:R-:W-:Y:S01]  /*55e0*/  ISETP.GT.AND P0, PT, R3, 0x8, P0 ;  /* 0x000000080300780c */ /* 0x000fe20000704270 */
[----:B------:R0:W-:Y:S01]  /*55f0*/  @P2 STG.E desc[UR36][R8.64+0x20], R11 ;  /* 0x0000200b08002986 */ /* 0x0001e2000c101924 */
[C---:B------:R-:W-:Y:S01]  /*5600*/  ISETP.GT.AND P2, PT, R4.reuse, 0x19, PT ;  /* 0x000000190400780c */ /* 0x040fe20003f44270 */
[----:B------:R-:W-:Y:S01]  /*5610*/  FMUL R55, R55, R23 ;  /* 0x0000001737377220 */ /* 0x000fe20000400000 */
[----:B------:R-:W-:Y:S01]  /*5620*/  F2FP.TF32.F32.PACK_B R5, R5 ;  /* 0x00000005ff05723e */ /* 0x000fe200024050ff */
[----:B------:R-:W-:Y:S01]  /*5630*/  @P1 STG.E desc[UR36][R8.64+0x24], R31 ;  /* 0x0000241f08001986 */ /* 0x000fe2000c101924 */
[----:B------:R-:W-:Y:S01]  /*5640*/  ISETP.GT.AND P1, PT, R4, 0x18, PT ;  /* 0x000000180400780c */ /* 0x000fe20003f24270 */
[----:B------:R-:W-:Y:S01]  /*5650*/  FMUL R57, R57, R23 ;  /* 0x0000001739397220 */ /* 0x000fe20000400000 */
[----:B------:R-:W-:Y:S01]  /*5660*/  F2FP.TF32.F32.PACK_B R35, R35 ;  /* 0x00000023ff23723e */ /* 0x000fe200024050ff */
[----:B------:R1:W-:Y:S01]  /*5670*/  @P5 STG.E desc[UR36][R6.64+0x40], R13 ;  /* 0x0000400d06005986 */ /* 0x0003e2000c101924 */
[----:B------:R-:W-:Y:S01]  /*5680*/  ISETP.GT.AND P5, PT, R3, RZ, P1 ;  /* 0x000000ff0300720c */ /* 0x000fe20000fa4270 */
[----:B------:R-:W-:Y:S01]  /*5690*/  FMUL R59, R59, R23 ;  /* 0x000000173b3b7220 */ /* 0x000fe20000400000 */
[----:B------:R-:W-:Y:S01]  /*56a0*/  F2FP.TF32.F32.PACK_B R37, R37 ;  /* 0x00000025ff25723e */ /* 0x000fe200024050ff */
[----:B------:R-:W-:Y:S01]  /*56b0*/  @P4 STG.E desc[UR36][R6.64+0x44], R33 ;  /* 0x0000442106004986 */ /* 0x000fe2000c101924 */
[C---:B------:R-:W-:Y:S01]  /*56c0*/  ISETP.GT.AND P4, PT, R3.reuse, 0x8, P3 ;  /* 0x000000080300780c */ /* 0x040fe20001f84270 */
[-C--:B0-----:R-:W-:Y:S01]  /*56d0*/  FMUL R11, R36, R23.reuse ;  /* 0x00000017240b7220 */ /* 0x081fe20000400000 */
[----:B------:R-:W-:Y:S01]  /*56e0*/  ISETP.GT.AND P3, PT, R3, RZ, P2 ;  /* 0x000000ff0300720c */ /* 0x000fe20001764270 */
[----:B------:R0:W-:Y:S01]  /*56f0*/  @P0 STG.E desc[UR36][R8.64+0x40], R5 ;  /* 0x0000400508000986 */ /* 0x0001e2000c101924 */
[----:B------:R-:W-:Y:S01]  /*5700*/  ISETP.GT.AND P0, PT, R4, 0x20, PT ;  /* 0x000000200400780c */ /* 0x000fe20003f04270 */
[----:B------:R-:W-:Y:S01]  /*5710*/  FMUL R61, R61, R23 ;  /* 0x000000173d3d7220 */ /* 0x000fe20000400000 */
[----:B------:R-:W-:Y:S01]  /*5720*/  F2FP.TF32.F32.PACK_B R11, R11 ;  /* 0x0000000bff0b723e */ /* 0x000fe200024050ff */
[-C--:B-1----:R-:W-:Y:S01]  /*5730*/  FMUL R13, R40, R23.reuse ;  /* 0x00000017280d7220 */ /* 0x082fe20000400000 */
[----:B------:R-:W-:Y:S01]  /*5740*/  ISETP.GT.AND P1, PT, R3, 0x8, P1 ;  /* 0x000000080300780c */ /* 0x000fe20000f24270 */
[----:B------:R-:W-:Y:S01]  /*5750*/  FMUL R63, R63, R23 ;  /* 0x000000173f3f7220 */ /* 0x000fe20000400000 */
[----:B------:R-:W-:Y:S01]  /*5760*/  F2FP.TF32.F32.PACK_B R39, R39 ;  /* 0x00000027ff27723e */ /* 0x000fe200024050ff */
[----:B------:R-:W-:Y:S01]  /*5770*/  FMUL R65, R65, R23 ;  /* 0x0000001741417220 */ /* 0x000fe20000400000 */
[----:B------:R-:W-:Y:S01]  /*5780*/  F2FP.TF32.F32.PACK_B R13, R13 ;  /* 0x0000000dff0d723e */ /* 0x000fe200024050ff */
[----:B------:R-:W-:Y:S01]  /*5790*/  @P4 STG.E desc[UR36][R8.64+0x44], R35 ;  /* 0x0000442308004986 */ /* 0x000fe2000c101924 */
[C---:B------:R-:W-:Y:S01]  /*57a0*/  ISETP.GT.AND P4, PT, R3.reuse, 0x8, P2 ;  /* 0x000000080300780c */ /* 0x040fe20001784270 */
[-C--:B0-----:R-:W-:Y:S01]  /*57b0*/  FMUL R5, R38, R23.reuse ;  /* 0x0000001726057220 */ /* 0x081fe20000400000 */
[C---:B------:R-:W-:Y:S01]  /*57c0*/  ISETP.GT.AND P2, PT, R4.reuse, 0x21, PT ;  /* 0x000000210400780c */ /* 0x040fe20003f44270 */
[----:B------:R0:W-:Y:S01]  /*57d0*/  @P5 STG.E desc[UR36][R6.64+0x60], R11 ;  /* 0x0000600b06005986 */ /* 0x0001e2000c101924 */
[----:B------:R-:W-:Y:S01]  /*57e0*/  ISETP.GT.AND P5, PT, R3, RZ, P0 ;  /* 0x000000ff0300720c */ /* 0x000fe200007a4270 */
[----:B------:R-:W-:Y:S01]  /*57f0*/  FMUL R67, R67, R23 ;  /* 0x0000001743437220 */ /* 0x000fe20000400000 */
[----:B------:R-:W-:Y:S01]  /*5800*/  F2FP.TF32.F32.PACK_B R5, R5 ;  /* 0x00000005ff05723e */ /* 0x000fe200024050ff */
[----:B------:R-:W-:Y:S01]  /*5810*/  @P3 STG.E desc[UR36][R6.64+0x64], R37 ;  /* 0x0000642506003986 */ /* 0x000fe2000c101924 */
[----:B------:R-:W-:Y:S01]  /*5820*/  ISETP.GT.AND P3, PT, R3, RZ, P2 ;  /* 0x000000ff0300720c */ /* 0x000fe20001764270 */
[----:B------:R-:W-:Y:S01]  /*5830*/  FMUL R69, R69, R23 ;  /* 0x0000001745457220 */ /* 0x000fe20000400000 */
[----:B------:R-:W-:Y:S01]  /*5840*/  F2FP.TF32.F32.PACK_B R41, R41 ;  /* 0x00000029ff29723e */ /* 0x000fe200024050ff */
[----:B------:R1:W-:Y:S01]  /*5850*/  @P1 STG.E desc[UR36][R8.64+0x60], R5 ;  /* 0x0000600508001986 */ /* 0x0003e2000c101924 */
[----:B------:R-:W-:Y:S01]  /*5860*/  ISETP.GT.AND P1, PT, R4, 0x28, PT ;  /* 0x000000280400780c */ /* 0x000fe20003f24270 */
[-C--:B------:R-:W-:Y:S01]  /*5870*/  FMUL R71, R71, R23.reuse ;  /* 0x0000001747477220 */ /* 0x080fe20000400000 */
[C---:B------:R-:W-:Y:S01]  /*5880*/  ISETP.GT.AND P0, PT, R3.reuse, 0x8, P0 ;  /* 0x000000080300780c */ /* 0x040fe20000704270 */
[----:B------:R-:W-:Y:S01]  /*5890*/  @P4 STG.E desc[UR36][R8.64+0x64], R39 ;  /* 0x0000642708004986 */ /* 0x000fe2000c101924 */
[C---:B------:R-:W-:Y:S01]  /*58a0*/  ISETP.GT.AND P4, PT, R3.reuse, 0x8, P2 ;  /* 0x000000080300780c */ /* 0x040fe20001784270 */
[-C--:B0-----:R-:W-:Y:S01]  /*58b0*/  FMUL R11, R44, R23.reuse ;  /* 0x000000172c0b7220 */ /* 0x081fe20000400000 */
[----:B------:R-:W-:Y:S01]  /*58c0*/  ISETP.GT.AND P2, PT, R4, 0x29, PT ;  /* 0x000000290400780c */ /* 0x000fe20003f44270 */
[----:B------:R0:W-:Y:S01]  /*58d0*/  @P5 STG.E desc[UR36][R6.64+0x80], R13 ;  /* 0x0000800d06005986 */ /* 0x0001e2000c101924 */
[----:B------:R-:W-:Y:S01]  /*58e0*/  ISETP.GT.AND P5, PT, R3, RZ, P1 ;  /* 0x000000ff0300720c */ /* 0x000fe20000fa4270 */
[----:B------:R-:W-:Y:S01]  /*58f0*/  FMUL R73, R73, R23 ;  /* 0x0000001749497220 */ /* 0x000fe20000400000 */
[----:B------:R-:W-:Y:S01]  /*5900*/  F2FP.TF32.F32.PACK_B R43, R43 ;  /* 0x0000002bff2b723e */ /* 0x000fe200024050ff */
[-C--:B-1----:R-:W-:Y:S01]  /*5910*/  FMUL R5, R42, R23.reuse ;  /* 0x000000172a057220 */ /* 0x082fe20000400000 */
[----:B------:R-:W-:Y:S01]  /*5920*/  @P3 STG.E desc[UR36][R6.64+0x84], R41 ;  /* 0x0000842906003986 */ /* 0x000fe2000c101924 */
[----:B------:R-:W-:Y:S01]  /*5930*/  ISETP.GT.AND P3, PT, R3, RZ, P2 ;  /* 0x000000ff0300720c */ /* 0x000fe20001764270 */
[----:B------:R-:W-:Y:S01]  /*5940*/  FMUL R75, R75, R23 ;  /* 0x000000174b4b7220 */ /* 0x000fe20000400000 */
[----:B------:R-:W-:Y:S01]  /*5950*/  F2FP.TF32.F32.PACK_B R11, R11 ;  /* 0x0000000bff0b723e */ /* 0x000fe200024050ff */
[----:B------:R-:W-:Y:S01]  /*5960*/  FMUL R77, R77, R23 ;  /* 0x000000174d4d7220 */ /* 0x000fe20000400000 */
[----:B------:R-:W-:Y:S01]  /*5970*/  F2FP.TF32.F32.PACK_B R5, R5 ;  /* 0x00000005ff05723e */ /* 0x000fe200024050ff */
[----:B------:R-:W-:Y:S01]  /*5980*/  FMUL R79, R79, R23 ;  /* 0x000000174f4f7220 */ /* 0x000fe20000400000 */
[----:B------:R-:W-:Y:S01]  /*5990*/  F2FP.TF32.F32.PACK_B R45, R45 ;  /* 0x0000002dff2d723e */ /* 0x000fe200024050ff */
[-C--:B0-----:R-:W-:Y:S01]  /*59a0*/  FMUL R13, R48, R23.reuse ;  /* 0x00000017300d7220 */ /* 0x081fe20000400000 */
[----:B------:R-:W-:Y:S01]  /*59b0*/  ISETP.GT.AND P1, PT, R3, 0x8, P1 ;  /* 0x000000080300780c */ /* 0x000fe20000f24270 */
[----:B------:R0:W-:Y:S01]  /*59c0*/  @P0 STG.E desc[UR36][R8.64+0x80], R5 ;  /* 0x0000800508000986 */ /* 0x0001e2000c101924 */
[----:B------:R-:W-:Y:S01]  /*59d0*/  ISETP.GT.AND P0, PT, R4, 0x30, PT ;  /* 0x000000300400780c */ /* 0x000fe20003f04270 */
[----:B------:R-:W-:Y:S01]  /*59e0*/  FMUL R81, R81, R23 ;  /* 0x0000001751517220 */ /* 0x000fe20000400000 */
[----:B------:R-:W-:Y:S01]  /*59f0*/  F2FP.TF32.F32.PACK_B R47, R47 ;  /* 0x0000002fff2f723e */ /* 0x000fe200024050ff */
[----:B------:R-:W-:Y:S01]  /*5a00*/  @P4 STG.E desc[UR36][R8.64+0x84], R43 ;  /* 0x0000842b08004986 */ /* 0x000fe2000c101924 */
[C---:B------:R-:W-:Y:S01]  /*5a10*/  ISETP.GT.AND P4, PT, R3.reuse, 0x8, P2 ;  /* 0x000000080300780c */ /* 0x040fe20001784270 */
[-C--:B------:R-:W-:Y:S01]  /*5a20*/  FMUL R15, R82, R23.reuse ;  /* 0x00000017520f7220 */ /* 0x080fe20000400000 */
[----:B------:R-:W-:Y:S01]  /*5a30*/  ISETP.GT.AND P2, PT, R4, 0x31, PT ;  /* 0x000000310400780c */ /* 0x000fe20003f44270 */
[----:B------:R1:W-:Y:S01]  /*5a40*/  @P5 STG.E desc[UR36][R6.64+0xa0], R11 ;  /* 0x0000a00b06005986 */ /* 0x0003e2000c101924 */
[----:B------:R-:W-:Y:S01]  /*5a50*/  ISETP.GT.AND P5, PT, R3, RZ, P0 ;  /* 0x000000ff0300720c */ /* 0x000fe200007a4270 */
[----:B------:R-:W-:Y:S01]  /*5a60*/  FMUL R83, R83, R23 ;  /* 0x0000001753537220 */ /* 0x000fe20000400000 */
[----:B------:R-:W-:Y:S01]  /*5a70*/  F2FP.TF32.F32.PACK_B R13, R13 ;  /* 0x0000000dff0d723e */ /* 0x000fe200024050ff */
[-C--:B0-----:R-:W-:Y:S01]  /*5a80*/  FMUL R5, R46, R23.reuse ;  /* 0x000000172e057220 */ /* 0x081fe20000400000 */
[----:B------:R-:W-:Y:S01]  /*5a90*/  @P3 STG.E desc[UR36][R6.64+0xa4], R45 ;  /* 0x0000a42d06003986 */ /* 0x000fe2000c101924 */
[----:B------:R-:W-:Y:S01]  /*5aa0*/  ISETP.GT.AND P3, PT, R3, RZ, P2 ;  /* 0x000000ff0300720c */ /* 0x000fe20001764270 */
[----:B------:R-:W-:Y:S01]  /*5ab0*/  FMUL R21, R84, R23 ;  /* 0x0000001754157220 */ /* 0x000fe20000400000 */
[----:B------:R-:W-:Y:S01]  /*5ac0*/  F2FP.TF32.F32.PACK_B R49, R49 ;  /* 0x00000031ff31723e */ /* 0x000fe200024050ff */
[----:B------:R-:W-:Y:S01]  /*5ad0*/  FMUL R85, R85, R23 ;  /* 0x0000001755557220 */ /* 0x000fe20000400000 */
[----:B------:R-:W-:Y:S01]  /*5ae0*/  F2FP.TF32.F32.PACK_B R5, R5 ;  /* 0x00000005ff05723e */ /* 0x000fe200024050ff */
[-C--:B------:R-:W-:Y:S01]  /*5af0*/  FMUL R87, R87, R23.reuse ;  /* 0x0000001757577220 */ /* 0x080fe20000400000 */
[----:B------:R-:W-:Y:S01]  /*5b00*/  ISETP.GT.AND P0, PT, R3, 0x8, P0 ;  /* 0x000000080300780c */ /* 0x000fe20000704270 */
[----:B-1----:R-:W-:Y:S01]  /*5b10*/  FMUL R11, R52, R23 ;  /* 0x00000017340b7220 */ /* 0x002fe20000400000 */
[----:B------:R-:W-:Y:S01]  /*5b20*/  F2FP.TF32.F32.PACK_B R51, R51 ;  /* 0x00000033ff33723e */ /* 0x000fe200024050ff */
[----:B------:R0:W-:Y:S01]  /*5b30*/  @P1 STG.E desc[UR36][R8.64+0xa0], R5 ;  /* 0x0000a00508001986 */ /* 0x0001e2000c101924 */
[----:B------:R-:W-:-:S02]  /*5b40*/  ISETP.GT.AND P1, PT, R4, 0x38, PT ;  /* 0x000000380400780c */ /* 0x000fc40003f24270 */
[----:B------:R-:W-:Y:S01]  /*5b50*/  F2FP.TF32.F32.PACK_B R11, R11 ;  /* 0x0000000bff0b723e */ /* 0x000fe200024050ff */
[----:B------:R-:W-:Y:S01]  /*5b60*/  @P4 STG.E desc[UR36][R8.64+0xa4], R47 ;  /* 0x0000a42f08004986 */ /* 0x000fe2000c101924 */
[C---:B------:R-:W-:Y:S02]  /*5b70*/  ISETP.GT.AND P4, PT, R3.reuse, 0x8, P2 ;  /* 0x000000080300780c */ /* 0x040fe40001784270 */
[----:B------:R-:W-:Y:S01]  /*5b80*/  ISETP.GT.AND P2, PT, R4, 0x39, PT ;  /* 0x000000390400780c */ /* 0x000fe20003f44270 */
[----:B------:R1:W-:Y:S01]  /*5b90*/  @P5 STG.E desc[UR36][R6.64+0xc0], R13 ;  /* 0x0000c00d06005986 */ /* 0x0003e2000c101924 */
[C---:B------:R-:W-:Y:S02]  /*5ba0*/  ISETP.GT.AND P5, PT, R3.reuse, RZ, P1 ;  /* 0x000000ff0300720c */ /* 0x040fe40000fa4270 */
[----:B------:R-:W-:Y:S01]  /*5bb0*/  F2FP.TF32.F32.PACK_B R53, R53 ;  /* 0x00000035ff35723e */ /* 0x000fe200024050ff */
[----:B0-----:R-:W-:Y:S01]  /*5bc0*/  FMUL R5, R50, R23 ;  /* 0x0000001732057220 */ /* 0x001fe20000400000 */
[----:B------:R-:W-:Y:S01]  /*5bd0*/  @P3 STG.E desc[UR36][R6.64+0xc4], R49 ;  /* 0x0000c43106003986 */ /* 0x000fe2000c101924 */
[----:B------:R-:W-:-:S02]  /*5be0*/  ISETP.GT.AND P3, PT, R3, RZ, P2 ;  /* 0x000000ff0300720c */ /* 0x000fc40001764270 */
[----:B------:R-:W-:Y:S02]  /*5bf0*/  ISETP.GT.AND P1, PT, R3, 0x8, P1 ;  /* 0x000000080300780c */ /* 0x000fe40000f24270 */
[----:B------:R-:W-:Y:S01]  /*5c00*/  F2FP.TF32.F32.PACK_B R5, R5 ;  /* 0x00000005ff05723e */ /* 0x000fe200024050ff */
[----:B-1----:R-:W-:Y:S01]  /*5c10*/  FMUL R13, R56, R23 ;  /* 0x00000017380d7220 */ /* 0x002fe20000400000 */
[----:B------:R-:W-:-:S03]  /*5c20*/  F2FP.TF32.F32.PACK_B R55, R55 ;  /* 0x00000037ff37723e */ /* 0x000fc600024050ff */
[----:B------:R0:W-:Y:S01]  /*5c30*/  @P0 STG.E desc[UR36][R8.64+0xc0], R5 ;  /* 0x0000c00508000986 */ /* 0x0001e2000c101924 */
[C---:B------:R-:W-:Y:S02]  /*5c40*/  ISETP.GT.AND P0, PT, R4.reuse, 0x40, PT ;  /* 0x000000400400780c */ /* 0x040fe40003f04270 */
        /* <DEDUP_REMOVED lines=71> */
[----:B------:R-:W-:Y:S01]  /*60c0*/  @P3 STG.E desc[UR36][R6.64+0x164], R69 ;  /* 0x0001644506003986 */ /* 0x000fe2000c101924 */
[----:B0-----:R-:W-:Y:S01]  /*60d0*/  FMUL R5, R70, R23 ;  /* 0x0000001746057220 */ /* 0x001fe20000400000 */
[----:B------:R-:W-:-:S02]  /*60e0*/  ISETP.GT.AND P3, PT, R3, RZ, P2 ;  /* 0x000000ff0300720c */ /* 0x000fc40001764270 */
[----:B------:R-:W-:Y:S02]  /*60f0*/  ISETP.GT.AND P0, PT, R3, 0x8, P0 ;  /* 0x000000080300780c */ /* 0x000fe40000704270 */
[----:B------:R-:W-:Y:S01]  /*6100*/  F2FP.TF32.F32.PACK_B R5, R5 ;  /* 0x00000005ff05723e */ /* 0x000fe200024050ff */
[----:B-1----:R-:W-:Y:S01]  /*6110*/  FMUL R11, R76, R23 ;  /* 0x000000174c0b7220 */ /* 0x002fe20000400000 */
[----:B------:R-:W-:-:S03]  /*6120*/  F2FP.TF32.F32.PACK_B R75, R75 ;  /* 0x0000004bff4b723e */ /* 0x000fc600024050ff */
[----:B------:R0:W-:Y:S01]  /*6130*/  @P1 STG.E desc[UR36][R8.64+0x160], R5 ;  /* 0x0001600508001986 */ /* 0x0001e2000c101924 */
[----:B------:R-:W-:Y:S02]  /*6140*/  F2FP.TF32.F32.PACK_B R77, R77 ;  /* 0x0000004dff4d723e */ /* 0x000fe400024050ff */
[----:B------:R-:W-:Y:S01]  /*6150*/  F2FP.TF32.F32.PACK_B R11, R11 ;  /* 0x0000000bff0b723e */ /* 0x000fe200024050ff */
[----:B------:R-:W-:Y:S01]  /*6160*/  @P4 STG.E desc[UR36][R8.64+0x164], R71 ;  /* 0x0001644708004986 */ /* 0x000fe2000c101924 */
[C---:B------:R-:W-:Y:S02]  /*6170*/  ISETP.GT.AND P4, PT, R4.reuse, 0x68, PT ;  /* 0x000000680400780c */ /* 0x040fe40003f84270 */
[----:B------:R-:W-:Y:S01]  /*6180*/  F2FP.TF32.F32.PACK_B R79, R79 ;  /* 0x0000004fff4f723e */ /* 0x000fe200024050ff */
[----:B------:R1:W-:Y:S01]  /*6190*/  @P5 STG.E desc[UR36][R6.64+0x180], R13 ;  /* 0x0001800d06005986 */ /* 0x0003e2000c101924 */
[----:B------:R-:W-:Y:S02]  /*61a0*/  ISETP.GT.AND P5, PT, R4, 0x69, PT ;  /* 0x000000690400780c */ /* 0x000fe40003fa4270 */
[----:B------:R-:W-:Y:S01]  /*61b0*/  F2FP.TF32.F32.PACK_B R81, R81 ;  /* 0x00000051ff51723e */ /* 0x000fe200024050ff */
[----:B------:R-:W-:Y:S01]  /*61c0*/  @P3 STG.E desc[UR36][R6.64+0x184], R73 ;  /* 0x0001844906003986 */ /* 0x000fe2000c101924 */
[C---:B------:R-:W-:Y:S01]  /*61d0*/  ISETP.GT.AND P3, PT, R3.reuse, 0x8, P2 ;  /* 0x000000080300780c */ /* 0x040fe20001764270 */
[----:B0-----:R-:W-:Y:S01]  /*61e0*/  FMUL R5, R74, R23 ;  /* 0x000000174a057220 */ /* 0x001fe20000400000 */
[----:B------:R-:W-:-:S02]  /*61f0*/  ISETP.GT.AND P2, PT, R3, RZ, P4 ;  /* 0x000000ff0300720c */ /* 0x000fc40002744270 */
[C---:B------:R-:W-:Y:S02]  /*6200*/  ISETP.GT.AND P1, PT, R3.reuse, RZ, P5 ;  /* 0x000000ff0300720c */ /* 0x040fe40002f24270 */
[C---:B------:R-:W-:Y:S01]  /*6210*/  ISETP.GT.AND P4, PT, R3.reuse, 0x8, P4 ;  /* 0x000000080300780c */ /* 0x040fe20002784270 */
[----:B-1----:R-:W-:Y:S01]  /*6220*/  FMUL R13, R78, R23 ;  /* 0x000000174e0d7220 */ /* 0x002fe20000400000 */
[----:B------:R-:W-:Y:S02]  /*6230*/  F2FP.TF32.F32.PACK_B R5, R5 ;  /* 0x00000005ff05723e */ /* 0x000fe400024050ff */
[----:B------:R-:W-:Y:S02]  /*6240*/  ISETP.GT.AND P5, PT, R3, 0x8, P5 ;  /* 0x000000080300780c */ /* 0x000fe40002fa4270 */
[----:B------:R-:W-:Y:S01]  /*6250*/  F2FP.TF32.F32.PACK_B R13, R13 ;  /* 0x0000000dff0d723e */ /* 0x000fe200024050ff */
[----:B------:R0:W-:Y:S01]  /*6260*/  @P0 STG.E desc[UR36][R8.64+0x180], R5 ;  /* 0x0001800508000986 */ /* 0x0001e2000c101924 */
[----:B------:R-:W-:-:S02]  /*6270*/  ISETP.GT.AND P0, PT, R4, 0x79, PT ;  /* 0x000000790400780c */ /* 0x000fc40003f04270 */
[----:B------:R-:W-:Y:S01]  /*6280*/  F2FP.TF32.F32.PACK_B R15, R15 ;  /* 0x0000000fff0f723e */ /* 0x000fe200024050ff */
[----:B------:R-:W-:Y:S01]  /*6290*/  @P3 STG.E desc[UR36][R8.64+0x184], R75 ;  /* 0x0001844b08003986 */ /* 0x000fe2000c101924 */
[C---:B------:R-:W-:Y:S02]  /*62a0*/  ISETP.GT.AND P3, PT, R4.reuse, 0x70, PT ;  /* 0x000000700400780c */ /* 0x040fe40003f64270 */
[----:B------:R-:W-:Y:S01]  /*62b0*/  F2FP.TF32.F32.PACK_B R83, R83 ;  /* 0x00000053ff53723e */ /* 0x000fe200024050ff */
[----:B------:R1:W-:Y:S01]  /*62c0*/  @P2 STG.E desc[UR36][R6.64+0x1a0], R11 ;  /* 0x0001a00b06002986 */ /* 0x0003e2000c101924 */
[C---:B------:R-:W-:Y:S02]  /*62d0*/  ISETP.GT.AND P2, PT, R4.reuse, 0x71, PT ;  /* 0x000000710400780c */ /* 0x040fe40003f44270 */
[----:B------:R-:W-:Y:S01]  /*62e0*/  F2FP.TF32.F32.PACK_B R21, R21 ;  /* 0x00000015ff15723e */ /* 0x000fe200024050ff */
[----:B------:R-:W-:Y:S01]  /*62f0*/  @P1 STG.E desc[UR36][R6.64+0x1a4], R77 ;  /* 0x0001a44d06001986 */ /* 0x000fe2000c101924 */
[----:B------:R-:W-:Y:S01]  /*6300*/  ISETP.GT.AND P1, PT, R4, 0x78, PT ;  /* 0x000000780400780c */ /* 0x000fe20003f24270 */
[----:B------:R-:W-:Y:S01]  /*6310*/  @P4 IMAD.MOV.U32 R4, RZ, RZ, R8 ;  /* 0x000000ffff044224 */ /* 0x000fe200078e0008 */
[----:B------:R-:W-:Y:S01]  /*6320*/  F2FP.TF32.F32.PACK_B R85, R85 ;  /* 0x00000055ff55723e */ /* 0x000fe200024050ff */
[----:B0-----:R-:W-:Y:S01]  /*6330*/  @P4 IMAD.MOV.U32 R5, RZ, RZ, R9 ;  /* 0x000000ffff054224 */ /* 0x001fe200078e0009 */
[----:B------:R-:W-:Y:S01]  /*6340*/  F2FP.TF32.F32.PACK_B R87, R87 ;  /* 0x00000057ff57723e */ /* 0x000fe200024050ff */
[----:B-1----:R-:W-:-:S03]  /*6350*/  FMUL R11, R80, R23 ;  /* 0x00000017500b7220 */ /* 0x002fc60000400000 */
[----:B------:R0:W-:Y:S01]  /*6360*/  @P4 STG.E desc[UR36][R4.64+0x1a0], R13 ;  /* 0x0001a00d04004986 */ /* 0x0001e2000c101924 */
[C---:B------:R-:W-:Y:S02]  /*6370*/  ISETP.GT.AND P4, PT, R3.reuse, RZ, P3 ;  /* 0x000000ff0300720c */ /* 0x040fe40001f84270 */
[----:B------:R-:W-:Y:S02]  /*6380*/  ISETP.GT.AND P3, PT, R3, 0x8, P3 ;  /* 0x000000080300780c */ /* 0x000fe40001f64270 */
[----:B------:R-:W-:Y:S01]  /*6390*/  F2FP.TF32.F32.PACK_B R11, R11 ;  /* 0x0000000bff0b723e */ /* 0x000fe200024050ff */
[----:B0-----:R-:W-:Y:S02]  /*63a0*/  @P5 IMAD.MOV.U32 R4, RZ, RZ, R8 ;  /* 0x000000ffff045224 */ /* 0x001fe400078e0008 */
[----:B------:R-:W-:Y:S01]  /*63b0*/  FMUL R13, R86, R23 ;  /* 0x00000017560d7220 */ /* 0x000fe20000400000 */
[----:B------:R-:W-:-:S04]  /*63c0*/  @P5 IMAD.MOV.U32 R5, RZ, RZ, R9 ;  /* 0x000000ffff055224 */ /* 0x000fc800078e0009 */
[----:B------:R-:W-:Y:S01]  /*63d0*/  F2FP.TF32.F32.PACK_B R13, R13 ;  /* 0x0000000dff0d723e */ /* 0x000fe200024050ff */
[----:B------:R0:W-:Y:S01]  /*63e0*/  @P5 STG.E desc[UR36][R4.64+0x1a4], R79 ;  /* 0x0001a44f04005986 */ /* 0x0001e2000c101924 */
[C---:B------:R-:W-:Y:S02]  /*63f0*/  ISETP.GT.AND P5, PT, R3.reuse, RZ, P2 ;  /* 0x000000ff0300720c */ /* 0x040fe400017a4270 */
[----:B------:R-:W-:Y:S01]  /*6400*/  ISETP.GT.AND P2, PT, R3, 0x8, P2 ;  /* 0x000000080300780c */ /* 0x000fe20001744270 */
[----:B0-----:R-:W-:Y:S02]  /*6410*/  @P4 IMAD.MOV.U32 R4, RZ, RZ, R6 ;  /* 0x000000ffff044224 */ /* 0x001fe400078e0006 */
[----:B------:R-:W-:-:S05]  /*6420*/  @P4 IMAD.MOV.U32 R5, RZ, RZ, R7 ;  /* 0x000000ffff054224 */ /* 0x000fca00078e0007 */
        /* <DEDUP_REMOVED lines=10> */
[----:B------:R0:W-:Y:S02]  /*64d0*/  @P3 STG.E desc[UR36][R4.64+0x1c0], R15 ;  /* 0x0001c00f04003986 */ /* 0x0001e4000c101924 */
[----:B0-----:R-:W-:Y:S02]  /*64e0*/  @P2 IMAD.MOV.U32 R4, RZ, RZ, R8 ;  /* 0x000000ffff042224 */ /* 0x001fe400078e0008 */
[----:B------:R-:W-:-:S05]  /*64f0*/  @P2 IMAD.MOV.U32 R5, RZ, RZ, R9 ;  /* 0x000000ffff052224 */ /* 0x000fca00078e0009 */
[----:B------:R0:W-:Y:S02]  /*6500*/  @P2 STG.E desc[UR36][R4.64+0x1c4], R83 ;  /* 0x0001c45304002986 */ /* 0x0001e4000c101924 */
[----:B0-----:R-:W-:Y:S02]  /*6510*/  @P4 IMAD.MOV.U32 R4, RZ, RZ, R6 ;  /* 0x000000ffff044224 */ /* 0x001fe400078e0006 */
[----:B------:R-:W-:-:S05]  /*6520*/  @P4 IMAD.MOV.U32 R5, RZ, RZ, R7 ;  /* 0x000000ffff054224 */ /* 0x000fca00078e0007 */
[----:B------:R0:W-:Y:S04]  /*6530*/  @P4 STG.E desc[UR36][R4.64+0x1e0], R21 ;  /* 0x0001e01504004986 */ /* 0x0001e8000c101924 */
[----:B------:R1:W-:Y:S01]  /*6540*/  @P5 STG.E desc[UR36][R6.64+0x1e4], R85 ;  /* 0x0001e45506005986 */ /* 0x0003e2000c101924 */
[----:B0-----:R-:W-:Y:S02]  /*6550*/  @P1 IMAD.MOV.U32 R4, RZ, RZ, R8 ;  /* 0x000000ffff041224 */ /* 0x001fe400078e0008 */
[----:B------:R-:W-:-:S05]  /*6560*/  @P1 IMAD.MOV.U32 R5, RZ, RZ, R9 ;  /* 0x000000ffff051224 */ /* 0x000fca00078e0009 */
[----:B------:R1:W-:Y:S04]  /*6570*/  @P1 STG.E desc[UR36][R4.64+0x1e0], R13 ;  /* 0x0001e00d04001986 */ /* 0x0003e8000c101924 */
[----:B------:R1:W-:Y:S02]  /*6580*/  @P0 STG.E desc[UR36][R8.64+0x1e4], R87 ;  /* 0x0001e45708000986 */ /* 0x0003e4000c101924 */
.L_x_158:
[----:B------:R-:W-:Y:S05]  /*6590*/  BSYNC B0 ;  /* 0x0000000000007941 */ /* 0x000fea0003800000 */
.L_x_32:
[----:B------:R-:W-:Y:S01]  /*65a0*/  IADD3 R16, P0, R16, UR38, RZ ;  /* 0x0000002610107c10 */ /* 0x000fe2000ff1e0ff */
[----:B------:R-:W-:Y:S01]  /*65b0*/  ULDC.64 UR4, c[0x0][0x650] ;  /* 0x0001940000047ab9 */ /* 0x000fe20000000a00 */
[----:B------:R-:W-:Y:S01]  /*65c0*/  PRMT R3, RZ, 0x7610, R3 ;  /* 0x00007610ff037816 */ /* 0x000fe20000000003 */
[----:B------:R-:W-:Y:S01]  /*65d0*/  IMAD.MOV.U32 R100, RZ, RZ, -0x1 ;  /* 0xffffffffff647424 */ /* 0x000fe200078e00ff */
[----:B------:R-:W-:Y:S01]  /*65e0*/  IADD3.X R17, R17, UR41, RZ, P0, !PT ;  /* 0x0000002911117c10 */ /* 0x000fe200087fe4ff */
[----:B--2---:R-:W-:Y:S01]  /*65f0*/  IMAD.MOV.U32 R101, RZ, RZ, -0x1 ;  /* 0xffffffffff657424 */ /* 0x004fe200078e00ff */
[----:B------:R-:W-:-:S04]  /*6600*/  ISETP.GE.U32.AND P0, PT, R16, UR4, PT ;  /* 0x0000000410007c0c */ /* 0x000fc8000bf06070 */
[----:B------:R-:W-:-:S13]  /*6610*/  ISETP.GE.U32.AND.EX P0, PT, R17, UR5, PT, P0 ;  /* 0x0000000511007c0c */ /* 0x000fda000bf06100 */
[----:B------:R-:W-:Y:S05]  /*6620*/  @P0 BRA `(.L_x_159) ;  /* 0x00000004004c0947 */ /* 0x000fea0003800000 */
[----:B0-----:R-:W0:Y:S01]  /*6630*/  LDC.64 R10, c[0x0][0x628] ;  /* 0x00018a00ff0a7b82 */ /* 0x001e220000000a00 */
[----:B-1--4-:R-:W1:Y:S01]  /*6640*/  S2R R12, SR_CTAID.X ;  /* 0x00000000000c7919 */ /* 0x012e620000002500 */
[----:B---3--:R-:W-:Y:S02]  /*6650*/  IMAD.MOV.U32 R8, RZ, RZ, R16 ;  /* 0x000000ffff087224 */ /* 0x008fe400078e0010 */
[----:B------:R-:W-:Y:S01]  /*6660*/  IMAD.MOV.U32 R9, RZ, RZ, R17 ;  /* 0x000000ffff097224 */ /* 0x000fe200078e0011 */
[----:B------:R-:W2:Y:S03]  /*6670*/  S2R R20, SR_CTAID.Y ;  /* 0x0000000000147919 */ /* 0x000ea60000002600 */
[----:B------:R-:W3:Y:S08]  /*6680*/  LDC R0, c[0x0][0x630] ;  /* 0x00018c00ff007b82 */ /* 0x000ef00000000800 */
[----:B------:R-:W4:Y:S01]  /*6690*/  LDC.64 R14, c[0x0][0x620] ;  /* 0x00018800ff0e7b82 */ /* 0x000f220000000a00 */
[----:B0-----:R-:W-:-:S04]  /*66a0*/  ISETP.NE.U32.AND P0, PT, R10, RZ, PT ;  /* 0x000000ff0a00720c */ /* 0x001fc80003f05070 */
[----:B------:R-:W-:-:S13]  /*66b0*/  ISETP.NE.AND.EX P0, PT, R11, RZ, PT, P0 ;  /* 0x000000ff0b00720c */ /* 0x000fda0003f05300 */
[----:B-1234-:R-:W-:Y:S05]  /*66c0*/  @!P0 BRA `(.L_x_160) ;  /* 0x0000000000288947 */ /* 0x01efea0003800000 */
        /* <DEDUP_REMOVED lines=10> */
.L_x_160:
[-CC-:B------:R-:W-:Y:S01]  /*6770*/  SHF.R.U64 R101, R8, R0.reuse, R9.reuse ;  /* 0x0000000008657219 */ /* 0x180fe20000001209 */
[----:B------:R-:W0:Y:S01]  /*6780*/  LDC.64 R26, c[0x0][0x640] ;  /* 0x00019000ff1a7b82 */ /* 0x000e220000000a00 */
[----:B------:R-:W-:Y:S01]  /*6790*/  SHF.R.U32.HI R0, RZ, R0, R9 ;  /* 0x00000000ff007219 */ /* 0x000fe20000011609 */
[----:B------:R-:W-:Y:S01]  /*67a0*/  ULDC UR4, c[0x0][0x150] ;  /* 0x0000540000047ab9 */ /* 0x000fe20000000800 */
[----:B------:R-:W-:Y:S02]  /*67b0*/  IADD3 R3, P0, RZ, -R101, RZ ;  /* 0x80000065ff037210 */ /* 0x000fe40007f1e0ff */
[----:B------:R-:W-:-:S03]  /*67c0*/  I2FP.F32.U32 R7, R12 ;  /* 0x0000000c00077245 */ /* 0x000fc60000201000 */
[----:B------:R-:W1:Y:S01]  /*67d0*/  LDC R6, c[0x0][0x618] ;  /* 0x00018600ff067b82 */ /* 0x000e620000000800 */
[----:B------:R-:W-:Y:S02]  /*67e0*/  IMAD.X R5, RZ, RZ, ~R0, P0 ;  /* 0x000000ffff057224 */ /* 0x000fe400000e0e00 */
[----:B------:R-:W-:Y:S01]  /*67f0*/  FMUL R7, R7, UR4 ;  /* 0x0000000407077c20 */ /* 0x000fe20008400000 */
[----:B------:R-:W-:Y:S01]  /*6800*/  ULDC UR4, c[0x0][0x154] ;  /* 0x0000550000047ab9 */ /* 0x000fe20000000800 */
[-C--:B------:R-:W-:Y:S02]  /*6810*/  IMAD R0, R5, R14.reuse, RZ ;  /* 0x0000000e05007224 */ /* 0x080fe400078e02ff */
[C---:B------:R-:W-:Y:S01]  /*6820*/  IMAD.WIDE.U32 R4, R3.reuse, R14, R16 ;  /* 0x0000000e03047225 */ /* 0x040fe200078e0010 */
[----:B------:R-:W2:Y:S01]  /*6830*/  LDC R8, c[0x0][0x608] ;  /* 0x00018200ff087b82 */ /* 0x000ea20000000800 */
[----:B------:R-:W3:Y:S02]  /*6840*/  F2I.U32.TRUNC.NTZ R7, R7 ;  /* 0x0000000700077305 */ /* 0x000ee4000020f000 */
[----:B------:R-:W-:Y:S01]  /*6850*/  IMAD R3, R3, R15, R0 ;  /* 0x0000000f03037224 */ /* 0x000fe200078e0200 */
[----:B------:R-:W-:-:S03]  /*6860*/  I2FP.F32.U32 R0, R20 ;  /* 0x0000001400007245 */ /* 0x000fc60000201000 */
[----:B------:R-:W-:Y:S01]  /*6870*/  IMAD.IADD R3, R5, 0x1, R3 ;  /* 0x0000000105037824 */ /* 0x000fe200078e0203 */
[----:B------:R-:W4:Y:S01]  /*6880*/  LDC R11, c[0x0][0x658] ;  /* 0x00019600ff0b7b82 */ /* 0x000f220000000800 */
[----:B0-----:R-:W-:-:S04]  /*6890*/  ISETP.NE.U32.AND P0, PT, R26, RZ, PT ;  /* 0x000000ff1a00720c */ /* 0x001fc80003f05070 */
[----:B------:R-:W-:-:S03]  /*68a0*/  ISETP.NE.AND.EX P0, PT, R27, RZ, PT, P0 ;  /* 0x000000ff1b00720c */ /* 0x000fc60003f05300 */
[----:B------:R-:W0:Y:S01]  /*68b0*/  LDC R9, c[0x0][0x144] ;  /* 0x00005100ff097b82 */ /* 0x000e220000000800 */
[-C--:B-1----:R-:W-:Y:S01]  /*68c0*/  SHF.R.U64 R10, R4, R6.reuse, R3 ;  /* 0x00000006040a7219 */ /* 0x082fe20000001203 */
[----:B---3--:R-:W-:Y:S01]  /*68d0*/  IMAD.MOV R7, RZ, RZ, -R7 ;  /* 0x000000ffff077224 */ /* 0x008fe200078e0a07 */
[----:B------:R-:W-:Y:S01]  /*68e0*/  SHF.R.U32.HI R3, RZ, R6, R3 ;  /* 0x00000006ff037219 */ /* 0x000fe20000011603 */
[----:B------:R-:W-:-:S04]  /*68f0*/  FMUL R6, R0, UR4 ;  /* 0x0000000400067c20 */ /* 0x000fc80008400000 */
[----:B------:R-:W1:Y:S01]  /*6900*/  LDC R21, c[0x0][0x148] ;  /* 0x00005200ff157b82 */ /* 0x000e620000000800 */
[----:B------:R3:W0:Y:S01]  /*6910*/  F2I.U32.TRUNC.NTZ R14, R6 ;  /* 0x00000006000e7305 */ /* 0x000622000020f000 */
[-CC-:B--2---:R-:W-:Y:S02]  /*6920*/  SHF.R.U64 R13, R10, R8.reuse, R3.reuse ;  /* 0x000000080a0d7219 */ /* 0x184fe40000001203 */
[----:B------:R-:W-:-:S04]  /*6930*/  SHF.R.U32.HI R0, RZ, R8, R3 ;  /* 0x00000008ff007219 */ /* 0x000fc80000011603 */
[----:B-----5:R-:W2:Y:S01]  /*6940*/  LDC R24, c[0x0][0x648] ;  /* 0x00019200ff187b82 */ /* 0x020ea20000000800 */
[-CC-:B----4-:R-:W-:Y:S02]  /*6950*/  SHF.R.U64 R15, R13, R11.reuse, R0.reuse ;  /* 0x0000000b0d0f7219 */ /* 0x190fe40000001200 */
[----:B------:R-:W-:-:S03]  /*6960*/  SHF.R.U32.HI R5, RZ, R11, R0 ;  /* 0x0000000bff057219 */ /* 0x000fc60000011600 */
[----:B------:R-:W-:Y:S02]  /*6970*/  IMAD.MOV.U32 R4, RZ, RZ, R15 ;  /* 0x000000ffff047224 */ /* 0x000fe400078e000f */
[----:B------:R-:W4:Y:S01]  /*6980*/  LDC R28, c[0x0][0x638] ;  /* 0x00018e00ff1c7b82 */ /* 0x000f220000000800 */
[----:B0-----:R-:W-:-:S07]  /*6990*/  IMAD R25, R9, R7, R12 ;  /* 0x0000000709197224 */ /* 0x001fce00078e020c */
[----:B------:R-:W0:Y:S08]  /*69a0*/  LDC R29, c[0x0][0x610] ;  /* 0x00018400ff1d7b82 */ /* 0x000e300000000800 */
[----:B------:R-:W0:Y:S01]  /*69b0*/  LDC R30, c[0x0][0x600] ;  /* 0x00018000ff1e7b82 */ /* 0x000e220000000800 */
[----:B-123--:R-:W-:Y:S05]  /*69c0*/  @!P0 BRA `(.L_x_161) ;  /* 0x0000000000288947 */ /* 0x00efea0003800000 */
[----:B------:R-:W1:Y:S02]  /*69d0*/  LDC R0, c[0x0][0x64c] ;  /* 0x00019300ff007b82 */ /* 0x000e640000000800 */
[----:B-1----:R-:W-:-:S05]  /*69e0*/  IADD3 R3, P0, R15, R0, RZ ;  /* 0x000000000f037210 */ /* 0x002fca0007f1e0ff */
        /* <DEDUP_REMOVED lines=8> */
.L_x_161:
[----:B------:R-:W-:Y:S01]  /*6a70*/  ISETP.NE.AND P0, PT, R2, 0x1, PT ;  /* 0x000000010200780c */ /* 0x000fe20003f05270 */
[----:B------:R-:W-:Y:S01]  /*6a80*/  IMAD.MOV R14, RZ, RZ, -R14 ;  /* 0x000000ffff0e7224 */ /* 0x000fe200078e0a0e */
[----:B------:R-:W-:Y:S02]  /*6a90*/  SHF.R.U64 R3, R4, R24, R5 ;  /* 0x0000001804037219 */ /* 0x000fe40000001205 */
[----:B------:R-:W-:Y:S02]  /*6aa0*/  LOP3.LUT R0, R13, R98, RZ, 0xc0, !PT ;  /* 0x000000620d007212 */ /* 0x000fe400078ec0ff */
[----:B------:R-:W-:Y:S01]  /*6ab0*/  LOP3.LUT R10, R10, R97, RZ, 0xc0, !PT ;  /* 0x000000610a0a7212 */ /* 0x000fe200078ec0ff */
[----:B------:R-:W-:Y:S02]  /*6ac0*/  IMAD.MOV R4, RZ, RZ, -R3 ;  /* 0x000000ffff047224 */ /* 0x000fe400078e0a03 */
[----:B------:R-:W-:Y:S02]  /*6ad0*/  IMAD R0, R93, R3, R0 ;  /* 0x000000035d007224 */ /* 0x000fe400078e0200 */
[----:B----4-:R-:W-:-:S02]  /*6ae0*/  IMAD R3, R4, R28, R15 ;  /* 0x0000001c04037224 */ /* 0x010fc400078e020f */
[----:B------:R-:W-:Y:S02]  /*6af0*/  @P0 IMAD R25, R21, R14, R20 ;  /* 0x0000000e15190224 */ /* 0x000fe400078e0214 */
[----:B0-----:R-:W-:Y:S02]  /*6b00*/  IMAD R5, R3, R30, R10 ;  /* 0x0000001e03057224 */ /* 0x001fe400078e020a */
[----:B------:R-:W-:Y:S02]  /*6b10*/  IMAD R0, R0, R29, R25 ;  /* 0x0000001d00007224 */ /* 0x000fe400078e0219 */
[----:B------:R-:W-:-:S03]  /*6b20*/  IMAD.MOV.U32 R4, RZ, RZ, 0x1 ;  /* 0x00000001ff047424 */ /* 0x000fc600078e00ff */
[----:B------:R-:W-:Y:S02]  /*6b30*/  SEL R100, R5, R0, !P0 ;  /* 0x0000000005647207 */ /* 0x000fe40004000000 */
[----:B------:R-:W-:Y:S02]  /*6b40*/  PRMT R3, R4, 0x7610, R3 ;  /* 0x0000761004037816 */ /* 0x000fe40000000003 */
[----:B------:R-:W-:-:S07]  /*6b50*/  SEL R0, R0, R5, !P0 ;  /* 0x0000000500007207 */ /* 0x000fce0004000000 */
.L_x_159:
[----:B------:R-:W-:Y:S01]  /*6b60*/  LOP3.LUT P0, RZ, R3, 0xff, RZ, 0xc0, !PT ;  /* 0x000000ff03ff7812 */ /* 0x000fe2000780c0ff */
[----:B------:R-:W-:Y:S01]  /*6b70*/  UIMAD.WIDE.U32 UR4, UR42, -0x33333333, URZ ;  /* 0xcccccccd2a0478a5 */ /* 0x000fe2000f8e003f */
[----:B------:R-:W-:-:S03]  /*6b80*/  IMAD.MOV.U32 R103, RZ, RZ, R0 ;  /* 0x000000ffff677224 */ /* 0x000fc600078e0000 */
[----:B------:R-:W-:-:S04]  /*6b90*/  USHF.R.U32.HI UR4, URZ, 0x2, UR5 ;  /* 0x000000023f047899 */ /* 0x000fc80008011605 */
[----:B------:R-:W-:-:S04]  /*6ba0*/  UIMAD UR42, UR4, -0x5, UR42 ;  /* 0xfffffffb042a78a4 */ /* 0x000fc8000f8e022a */
[----:B------:R-:W-:Y:S08]  /*6bb0*/  @P0 BRA `(.L_x_162) ;  /* 0xffffffa800380947 */ /* 0x000ff0000383ffff */
[----:B------:R-:W-:Y:S05]  /*6bc0*/  EXIT ;  /* 0x000000000000794d */ /* 0x000fea0003800000 */
.L_x_7:
        /* <DEDUP_REMOVED lines=26> */
.L_x_164:
[----:B------:R-:W0:Y:S01]  /*6d70*/  LDC.64 R28, c[0x0][0x640] ;  /* 0x00019000ff1c7b82 */ /* 0x000e220000000a00 */
[-CC-:B------:R-:W-:Y:S01]  /*6d80*/  SHF.R.U64 R21, R14, R8.reuse, R15.reuse ;  /* 0x000000080e157219 */ /* 0x180fe2000000120f */
[----:B------:R-:W-:Y:S01]  /*6d90*/  IMAD.MOV.U32 R31, RZ, RZ, 0x1 ;  /* 0x00000001ff1f7424 */ /* 0x000fe200078e00ff */
[----:B------:R-:W-:Y:S02]  /*6da0*/  SHF.R.U32.HI R7, RZ, R8, R15 ;  /* 0x00000008ff077219 */ /* 0x000fe4000001160f */
[----:B------:R-:W-:-:S03]  /*6db0*/  IADD3 R13, P0, RZ, -R21, RZ ;  /* 0x80000015ff0d7210 */ /* 0x000fc60007f1e0ff */
[----:B------:R-:W1:Y:S02]  /*6dc0*/  LDC R12, c[0x0][0x618] ;  /* 0x00018600ff0c7b82 */ /* 0x000e640000000800 */
[----:B------:R-:W-:Y:S02]  /*6dd0*/  IMAD.X R7, RZ, RZ, ~R7, P0 ;  /* 0x000000ffff077224 */ /* 0x000fe400000e0e07 */
[----:B------:R-:W-:-:S04]  /*6de0*/  IMAD.WIDE.U32 R10, R13, R24, R16 ;  /* 0x000000180d0a7225 */ /* 0x000fc800078e0010 */
[----:B------:R-:W2:Y:S01]  /*6df0*/  LDC R14, c[0x0][0x608] ;  /* 0x00018200ff0e7b82 */ /* 0x000ea20000000800 */
[----:B------:R-:W-:-:S04]  /*6e00*/  IMAD R8, R7, R24, RZ ;  /* 0x0000001807087224 */ /* 0x000fc800078e02ff */
[----:B------:R-:W-:-:S03]  /*6e10*/  IMAD R7, R13, R25, R8 ;  /* 0x000000190d077224 */ /* 0x000fc600078e0208 */
[----:B------:R-:W3:Y:S01]  /*6e20*/  LDC R26, c[0x0][0x658] ;  /* 0x00019600ff1a7b82 */ /* 0x000ee20000000800 */
[----:B------:R-:W-:Y:S01]  /*6e30*/  IMAD.IADD R7, R11, 0x1, R7 ;  /* 0x000000010b077824 */ /* 0x000fe200078e0207 */
[----:B0-----:R-:W-:Y:S01]  /*6e40*/  ISETP.NE.U32.AND P0, PT, R28, RZ, PT ;  /* 0x000000ff1c00720c */ /* 0x001fe20003f05070 */
[----:B------:R-:W-:-:S03]  /*6e50*/  IMAD.MOV.U32 R11, RZ, RZ, -0x1 ;  /* 0xffffffffff0b7424 */ /* 0x000fc600078e00ff */
        /* <DEDUP_REMOVED lines=8> */
[-C--:B---3--:R-:W-:Y:S02]  /*6ee0*/  SHF.L.U32 R10, R11, R26.reuse, RZ ;  /* 0x0000001a0b0a7219 */ /* 0x088fe400000006ff */
[--C-:B------:R-:W-:Y:S02]  /*6ef0*/  SHF.R.U64 R24, R22, R26, R7.reuse ;  /* 0x0000001a16187219 */ /* 0x100fe40000001207 */
[----:B------:R-:W-:Y:S02]  /*6f00*/  LOP3.LUT R33, RZ, R10, RZ, 0x33, !PT ;  /* 0x0000000aff217212 */ /* 0x000fe400078e33ff */
[----:B------:R-:W-:Y:S01]  /*6f10*/  SHF.R.U32.HI R11, RZ, R26, R7 ;  /* 0x0000001aff0b7219 */ /* 0x000fe20000011607 */
[----:B------:R-:W3:Y:S01]  /*6f20*/  LDC R30, c[0x0][0x610] ;  /* 0x00018400ff1e7b82 */ /* 0x000ee20000000800 */
[----:B------:R-:W-:Y:S01]  /*6f30*/  IMAD.MOV.U32 R10, RZ, RZ, R24 ;  /* 0x000000ffff0a7224 */ /* 0x000fe200078e0018 */
[----:B------:R-:W-:Y:S06]  /*6f40*/  @!P0 BRA `(.L_x_165) ;  /* 0x0000000000288947 */ /* 0x000fec0003800000 */
        /* <DEDUP_REMOVED lines=10> */
.L_x_165:
[----:B------:R-:W-:Y:S02]  /*6ff0*/  ISETP.NE.AND P0, PT, R2, 0x1, PT ;  /* 0x000000010200780c */ /* 0x000fe40003f05270 */
[----:B-1----:R-:W-:Y:S01]  /*7000*/  SHF.R.U64 R8, R10, R8, R11 ;  /* 0x000000080a087219 */ /* 0x002fe2000000120b */
[----:B0-----:R-:W-:Y:S01]  /*7010*/  VIADD R11, R25, 0xffffffff ;  /* 0xffffffff190b7836 */ /* 0x001fe20000000000 */
[----:B------:R-:W-:Y:S02]  /*7020*/  SHF.L.U32 R31, R31, R26, RZ ;  /* 0x0000001a1f1f7219 */ /* 0x000fe400000006ff */
[----:B------:R-:W-:Y:S01]  /*7030*/  LOP3.LUT R5, R22, R33, RZ, 0xc0, !PT ;  /* 0x0000002116057212 */ /* 0x000fe200078ec0ff */
[----:B------:R-:W-:-:S04]  /*7040*/  IMAD.MOV R7, RZ, RZ, -R8 ;  /* 0x000000ffff077224 */ /* 0x000fc800078e0a08 */
[----:B------:R-:W-:Y:S02]  /*7050*/  IMAD R5, R31, R8, R5 ;  /* 0x000000081f057224 */ /* 0x000fe400078e0205 */
[----:B------:R-:W-:Y:S01]  /*7060*/  @P0 IMAD R6, R9, R23, R4 ;  /* 0x0000001709060224 */ /* 0x000fe200078e0204 */
[----:B------:R-:W-:Y:S01]  /*7070*/  LOP3.LUT R9, R20, R11, RZ, 0xc0, !PT ;  /* 0x0000000b14097212 */ /* 0x000fe200078ec0ff */
[----:B--2---:R-:W-:Y:S02]  /*7080*/  IMAD R4, R7, R27, R24 ;  /* 0x0000001b07047224 */ /* 0x004fe400078e0218 */
[----:B---3--:R-:W-:Y:S02]  /*7090*/  IMAD R6, R5, R30, R6 ;  /* 0x0000001e05067224 */ /* 0x008fe400078e0206 */
[----:B------:R-:W-:Y:S02]  /*70a0*/  IMAD R5, R4, R25, R9 ;  /* 0x0000001904057224 */ /* 0x000fe400078e0209 */
[----:B------:R-:W-:-:S02]  /*70b0*/  IMAD.MOV.U32 R8, RZ, RZ, 0x1 ;  /* 0x00000001ff087424 */ /* 0x000fc400078e00ff */
[----:B------:R-:W-:Y:S01]  /*70c0*/  IMAD.MOV.U32 R7, RZ, RZ, R21 ;  /* 0x000000ffff077224 */ /* 0x000fe200078e0015 */
[----:B------:R-:W-:Y:S02]  /*70d0*/  SEL R19, R5, R6, !P0 ;  /* 0x0000000605137207 */ /* 0x000fe40004000000 */
[----:B------:R-:W-:-:S07]  /*70e0*/  SEL R12, R6, R5, !P0 ;  /* 0x00000005060c7207 */ /* 0x000fce0004000000 */
.L_x_163:
[----:B------:R-:W-:-:S08]  /*70f0*/  NOP ;  /* 0x0000000000007918 */ /* 0x000fd00000000000 */
[----:B------:R-:W0:-:S00]  /*7100*/  USETMAXREG.DEALLOC.CTAPOOL 0x28 ;  /* 0x00000028000079c8 */ /* 0x000e0000080e0500 */
[----:B0-----:R-:W-:-:S13]  /*7110*/  ISETP.NE.AND P0, PT, R3, RZ, PT ;  /* 0x000000ff0300720c */ /* 0x001fda0003f05270 */
[----:B------:R-:W-:Y:S05]  /*7120*/  @P0 EXIT ;  /* 0x000000000000094d */ /* 0x000fea0003800000 */
[----:B------:R-:W-:Y:S01]  /*7130*/  LOP3.LUT P0, RZ, R8, 0xff, RZ, 0xc0, !PT ;  /* 0x000000ff08ff7812 */ /* 0x000fe2000780c0ff */
[----:B------:R-:W-:Y:S02]  /*7140*/  IMAD.MOV.U32 R3, RZ, RZ, 0x1 ;  /* 0x00000001ff037424 */ /* 0x000fe400078e00ff */
[----:B------:R-:W-:-:S10]  /*7150*/  IMAD.MOV.U32 R13, RZ, RZ, RZ ;  /* 0x000000ffff0d7224 */ /* 0x000fd400078e00ff */
[----:B------:R-:W-:Y:S05]  /*7160*/  @!P0 BRA `(.L_x_166) ;  /* 0x0000000c00908947 */ /* 0x000fea0003800000 */
[----:B------:R-:W0:Y:S01]  /*7170*/  LDC R3, c[0x0][0x28c] ;  /* 0x0000a300ff037b82 */ /* 0x000e220000000800 */
[----:B------:R-:W-:Y:S01]  /*7180*/  UMOV UR7, 0x1 ;  /* 0x0000000100077882 */ /* 0x000fe20000000000 */
[----:B------:R-:W-:Y:S01]  /*7190*/  ULDC UR14, c[0x0][0x658] ;  /* 0x00019600000e7ab9 */ /* 0x000fe20000000800 */
[----:B------:R-:W-:Y:S01]  /*71a0*/  UMOV UR6, 0xffffffff ;  /* 0xffffffff00067882 */ /* 0x000fe20000000000 */
[----:B------:R-:W-:Y:S01]  /*71b0*/  BSSY B0, `(.L_x_166) ;  /* 0x00000df000007945 */ /* 0x000fe20003800000 */
[----:B------:R-:W-:Y:S01]  /*71c0*/  USHF.L.U32 UR6, UR6, UR14, URZ ;  /* 0x0000000e06067299 */ /* 0x000fe2000800063f */
[----:B------:R-:W-:Y:S01]  /*71d0*/  IMAD.MOV.U32 R11, RZ, RZ, 0x1 ;  /* 0x00000001ff0b7424 */ /* 0x000fe200078e00ff */
[----:B------:R-:W-:Y:S01]  /*71e0*/  LOP3.LUT R10, R18, 0x2, RZ, 0xfc, !PT ;  /* 0x00000002120a7812 */ /* 0x000fe200078efcff */
[----:B------:R-:W1:Y:S01]  /*71f0*/  S2UR UR5, SR_CgaCtaId ;  /* 0x00000000000579c3 */ /* 0x000e620000008800 */
[----:B------:R-:W-:Y:S01]  /*7200*/  IMAD.MOV.U32 R13, RZ, RZ, RZ ;  /* 0x000000ffff0d7224 */ /* 0x000fe200078e00ff */
[----:B------:R-:W-:Y:S01]  /*7210*/  ULDC UR13, c[0x0][0x600] ;  /* 0x00018000000d7ab9 */ /* 0x000fe20000000800 */
[----:B------:R-:W-:Y:S01]  /*7220*/  UMOV UR23, 0x5 ;  /* 0x0000000500177882 */ /* 0x000fe20000000000 */
[----:B------:R-:W-:-:S02]  /*7230*/  UIADD3 UR13, UR13, -0x1, URZ ;  /* 0xffffffff0d0d7890 */ /* 0x000fc4000fffe03f */
[----:B------:R-:W-:Y:S02]  /*7240*/  USHF.L.U32 UR14, UR7, UR14, URZ ;  /* 0x0000000e070e7299 */ /* 0x000fe4000800063f */
[----:B------:R-:W-:Y:S01]  /*7250*/  ULOP3.LUT UR21, URZ, UR6, URZ, 0x33, !UPT ;  /* 0x000000063f157292 */ /* 0x000fe2000f8e333f */
[----:B------:R-:W-:Y:S01]  /*7260*/  ULDC.64 UR30, c[0x0][0x198] ;  /* 0x00006600001e7ab9 */ /* 0x000fe20000000a00 */
[----:B0-----:R-:W-:-:S05]  /*7270*/  VIADD R3, R3, 0x3f ;  /* 0x0000003f03037836 */ /* 0x001fca0000000000 */
[----:B------:R-:W-:Y:S01]  /*7280*/  SHF.R.S32.HI R4, RZ, 0x1f, R3 ;  /* 0x0000001fff047819 */ /* 0x000fe20000011403 */
[----:B-1----:R-:W-:-:S03]  /*7290*/  ULOP3.LUT UR4, UR5, 0x1, URZ, 0xc0, !UPT ;  /* 0x0000000105047892 */ /* 0x002fc6000f8ec03f */
[----:B------:R-:W-:Y:S01]  /*72a0*/  LEA.HI R4, R4, R3, RZ, 0x6 ;  /* 0x0000000304047211 */ /* 0x000fe200078f30ff */
[----:B------:R-:W-:Y:S01]  /*72b0*/  USHF.R.U32.HI UR37, URZ, 0x1, UR5 ;  /* 0x000000013f257899 */ /* 0x000fe20008011605 */
[----:B------:R-:W-:Y:S01]  /*72c0*/  IMAD.MOV.U32 R3, RZ, RZ, 0x1 ;  /* 0x00000001ff037424 */ /* 0x000fe200078e00ff */
[----:B------:R-:W-:Y:S01]  /*72d0*/  USHF.L.U32 UR15, UR5, 0x6, URZ ;  /* 0x00000006050f7899 */ /* 0x000fe2000800063f */
[----:B------:R-:W-:Y:S01]  /*72e0*/  SHF.R.S32.HI R8, RZ, 0x6, R4 ;  /* 0x00000006ff087819 */ /* 0x000fe20000011404 */
[----:B------:R-:W-:Y:S02]  /*72f0*/  USHF.L.U32 UR40, UR5, 0xb, URZ ;  /* 0x0000000b05287899 */ /* 0x000fe4000800063f */
[----:B------:R-:W-:Y:S02]  /*7300*/  ULOP3.LUT UR5, UR5, 0xfffffffe, URZ, 0xc0, !UPT ;  /* 0xfffffffe05057892 */ /* 0x000fe4000f8ec03f */
[----:B------:R-:W-:Y:S01]  /*7310*/  UISETP.GT.U32.AND UP0, UPT, UR4, 0xffff, UPT ;  /* 0x0000ffff0400788c */ /* 0x000fe2000bf04070 */
[----:B------:R-:W-:Y:S01]  /*7320*/  VIADD R9, R8, 0x1 ;  /* 0x0000000108097836 */ /* 0x000fe20000000000 */
[----:B------:R-:W-:-:S02]  /*7330*/  USHF.L.U32 UR22, UR7, UR5, URZ ;  /* 0x0000000507167299 */ /* 0x000fc4000800063f */
[----:B------:R-:W-:Y:S02]  /*7340*/  ULOP3.LUT UR5, UR5, 0x1, URZ, 0xfc, !UPT ;  /* 0x0000000105057892 */ /* 0x000fe4000f8efc3f */
[----:B------:R-:W-:Y:S02]  /*7350*/  USEL UR4, UR4, 0xffff, !UP0 ;  /* 0x0000ffff04047887 */ /* 0x000fe4000c000000 */
[----:B------:R-:W-:Y:S02]  /*7360*/  USHF.L.U32 UR5, UR7, UR5, URZ ;  /* 0x0000000507057299 */ /* 0x000fe4000800063f */
[----:B------:R-:W-:Y:S02]  /*7370*/  ULOP3.LUT UR4, UR4, 0xffff, URZ, 0xc0, !UPT ;  /* 0x0000ffff04047892 */ /* 0x000fe4000f8ec03f */
[----:B------:R-:W-:Y:S02]  /*7380*/  ULOP3.LUT UR15, UR15, 0x40, URZ, 0xc0, !UPT ;  /* 0x000000400f0f7892 */ /* 0x000fe4000f8ec03f */
[----:B------:R-:W-:-:S02]  /*7390*/  ULOP3.LUT UR22, UR22, UR5, URZ, 0xfc, !UPT ;  /* 0x0000000516167292 */ /* 0x000fc4000f8efc3f */
[----:B------:R-:W-:-:S12]  /*73a0*/  USHF.L.U32 UR23, UR23, UR4, URZ ;  /* 0x0000000417177299 */ /* 0x000fd8000800063f */
.L_x_177:
[----:B------:R-:W-:-:S03]  /*73b0*/  UMOV UR4, 0xffffffff ;  /* 0xffffffff00047882 */ /* 0x000fc60000000000 */
[----:B------:R-:W-:Y:S05]  /*73c0*/  BRA.DIV UR4, `(.L_x_167) ;  /* 0x0000001204047947 */ /* 0x000fea000b800000 */
[----:B------:R-:W-:-:S13]  /*73d0*/  ELECT P6, URZ, PT ;  /* 0x00000000003f782f */ /* 0x000fda00038c0000 */
.L_x_189:
[----:B------:R-:W0:Y:S01]  /*73e0*/  LDC R4, c[0x0][0x28c] ;  /* 0x0000a300ff047b82 */ /* 0x000e220000000800 */
[----:B------:R-:W-:Y:S01]  /*73f0*/  BSSY B1, `(.L_x_168) ;  /* 0x0000048000017945 */ /* 0x000fe20003800000 */
[----:B0-----:R-:W-:-:S13]  /*7400*/  ISETP.LT.OR P6, PT, R4, 0x1, !P6 ;  /* 0x000000010400780c */ /* 0x001fda00077c1670 */
[----:B------:R-:W-:Y:S05]  /*7410*/  @P6 BRA `(.L_x_169) ;  /* 0x0000000400146947 */ /* 0x000fea0003800000 */
[----:B------:R-:W-:Y:S01]  /*7420*/  LEA R12, R12, UR37, 0x1 ;  /* 0x000000250c0c7c11 */ /* 0x000fe2000f8e08ff */
[----:B------:R-:W-:Y:S01]  /*7430*/  IMAD.MOV.U32 R20, RZ, RZ, RZ ;  /* 0x000000ffff147224 */ /* 0x000fe200078e00ff */
[----:B------:R-:W-:Y:S01]  /*7440*/  LEA R19, R19, UR15, 0x7 ;  /* 0x0000000f13137c11 */ /* 0x000fe2000f8e38ff */
[----:B------:R-:W-:Y:S02]  /*7450*/  IMAD.MOV.U32 R4, RZ, RZ, R9 ;  /* 0x000000ffff047224 */ /* 0x000fe400078e0009 */
[----:B------:R-:W-:Y:S02]  /*7460*/  IMAD.MOV.U32 R5, RZ, RZ, R3 ;  /* 0x000000ffff057224 */ /* 0x000fe400078e0003 */
[----:B------:R-:W-:Y:S02]  /*7470*/  IMAD.MOV.U32 R6, RZ, RZ, R13 ;  /* 0x000000ffff067224 */ /* 0x000fe400078e000d */
[----:B------:R-:W-:-:S07]  /*7480*/  IMAD.SHL.U32 R15, R12, 0x40, RZ ;  /* 0x000000400c0f7824 */ /* 0x000fce00078e00ff */
.L_x_172:
[----:B------:R-:W0:Y:S01]  /*7490*/  S2R R21, SR_CgaCtaId ;  /* 0x0000000000157919 */ /* 0x000e220000008800 */
[----:B------:R-:W-:Y:S02]  /*74a0*/  MOV R12, 0x400 ;  /* 0x00000400000c7802 */ /* 0x000fe40000000f00 */
[----:B------:R-:W-:-:S13]  /*74b0*/  ISETP.NE.AND P1, PT, R0, RZ, PT ;  /* 0x000000ff0000720c */ /* 0x000fda0003f25270 */
[----:B------:R-:W1:Y:S01]  /*74c0*/  @!P1 LDC R14, c[0x0][0x500] ;  /* 0x00014000ff0e9b82 */ /* 0x000e620000000800 */
[----:B0-----:R-:W-:Y:S02]  /*74d0*/  LEA R23, R21, R12, 0x18 ;  /* 0x0000000c15177211 */ /* 0x001fe400078ec0ff */
[----:B------:R-:W-:-:S03]  /*74e0*/  SHF.L.U32 R12, R5, 0x1f, RZ ;  /* 0x0000001f050c7819 */ /* 0x000fc600000006ff */
[----:B------:R-:W-:-:S04]  /*74f0*/  IMAD R21, R6, 0x8, R23 ;  /* 0x0000000806157824 */ /* 0x000fc800078e0217 */
[----:B------:R-:W0:Y:S02]  /*7500*/  SYNCS.PHASECHK.TRANS64.TRYWAIT P0, [R21+URZ+0x28], R12 ;  /* 0x0000280c150075a7 */ /* 0x000e24000800017f */
[----:B01----:R-:W-:Y:S05]  /*7510*/  @!P0 BRA `(.L_x_170) ;  /* 0x0000000c00d08947 */ /* 0x003fea0003800000 */
.L_x_190:
[----:B0-----:R-:W-:Y:S01]  /*7520*/  PRMT R12, R10, 0x9910, RZ ;  /* 0x000099100a0c7816 */ /* 0x001fe200000000ff */
[----:B------:R0:W-:Y:S03]  /*7530*/  @!P1 SYNCS.ARRIVE.TRANS64 RZ, [R21+URZ], R14 ;  /* 0x0000000e15ff99a7 */ /* 0x0001e6000800003f */
[----:B------:R-:W-:-:S13]  /*7540*/  ISETP.NE.AND P0, PT, R12, 0x2, PT ;  /* 0x000000020c00780c */ /* 0x000fda0003f05270 */
[----:B0-----:R-:W-:Y:S05]  /*7550*/  @P0 BRA `(.L_x_171) ;  /* 0x0000000000040947 */ /* 0x001fea0003800000 */
[----:B------:R-:W-:Y:S01]  /*7560*/  BPT.TRAP 0x1 ;  /* 0x000000040000795c */ /* 0x000fe20000300000 */
.L_x_171:
[----:B------:R-:W-:Y:S01]  /*7570*/  R2UR UR8, R6 ;  /* 0x00000000060872ca */ /* 0x000fe200000e0000 */
[----:B------:R-:W-:Y:S01]  /*7580*/  VIADD R4, R4, 0xffffffff ;  /* 0xffffffff04047836 */ /* 0x000fe20000000000 */
[----:B------:R-:W-:Y:S01]  /*7590*/  R2UR UR10, R23 ;  /* 0x00000000170a72ca */ /* 0x000fe200000e0000 */
[----:B------:R-:W-:Y:S01]  /*75a0*/  UIADD3 UR4, UP0, UR30, 0xf0, URZ ;  /* 0x000000f01e047890 */ /* 0x000fe2000ff1e03f */
[----:B------:R-:W-:Y:S01]  /*75b0*/  R2UR UR34, R20 ;  /* 0x00000000142272ca */ /* 0x000fe200000e0000 */
[----:B------:R-:W-:Y:S01]  /*75c0*/  UIADD3 UR42, UP1, UR30, 0x1f0, URZ ;  /* 0x000001f01e2a7890 */ /* 0x000fe2000ff3e03f */
[----:B------:R-:W-:Y:S01]  /*75d0*/  R2UR UR33, R21 ;  /* 0x00000000152172ca */ /* 0x000fe200000e0000 */
[----:B------:R-:W-:Y:S01]  /*75e0*/  UIADD3.X UR5, URZ, UR31, URZ, UP0, !UPT ;  /* 0x0000001f3f057290 */ /* 0x000fe200087fe43f */
[----:B------:R-:W-:Y:S01]  /*75f0*/  R2UR UR35, R15 ;  /* 0x000000000f2372ca */ /* 0x000fe200000e0000 */
[----:B------:R-:W-:Y:S01]  /*7600*/  UPRMT UR29, URZ, 0x5410, UR23 ;  /* 0x000054103f1d7896 */ /* 0x000fe20008000017 */
[----:B------:R-:W-:Y:S01]  /*7610*/  R2UR UR36, R7 ;  /* 0x00000000072472ca */ /* 0x000fe200000e0000 */
[----:B------:R-:W-:Y:S01]  /*7620*/  UIADD3.X UR43, URZ, UR31, URZ, UP1, !UPT ;  /* 0x0000001f3f2b7290 */ /* 0x000fe20008ffe43f */
[----:B------:R-:W-:Y:S01]  /*7630*/  R2UR UR19, R19 ;  /* 0x00000000131372ca */ /* 0x000fe200000e0000 */
[----:B------:R-:W-:Y:S01]  /*7640*/  USHF.L.U32 UR8, UR8, 0xd, URZ ;  /* 0x0000000d08087899 */ /* 0x000fe2000800063f */
[----:B------:R-:W-:Y:S01]  /*7650*/  ISETP.GT.AND P1, PT, R4, 0x1, PT ;  /* 0x000000010400780c */ /* 0x000fe20003f24270 */
[----:B------:R-:W-:Y:S01]  /*7660*/  UPRMT UR44, URZ, 0x5410, UR22 ;  /* 0x000054103f2c7896 */ /* 0x000fe20008000016 */
[----:B------:R-:W-:Y:S01]  /*7670*/  VIADD R6, R6, 0x1 ;  /* 0x0000000106067836 */ /* 0x000fe20000000000 */
[----:B------:R-:W-:Y:S01]  /*7680*/  ULEA UR9, UR37, UR8, 0xb ;  /* 0x0000000825097291 */ /* 0x000fe2000f8e583f */
[----:B------:R-:W-:Y:S01]  /*7690*/  VIADD R20, R20, 0x40 ;  /* 0x0000004014147836 */ /* 0x000fe20000000000 */
[----:B------:R-:W-:-:S02]  /*76a0*/  ULOP3.LUT UR8, UR8, 0x800, UR40, 0xf8, !UPT ;  /* 0x0000080008087892 */ /* 0x000fc4000f8ef828 */
[----:B------:R-:W-:Y:S01]  /*76b0*/  ULEA UR24, UR9, UR10, 0x2 ;  /* 0x0000000a09187291 */ /* 0x000fe2000f8e103f */
[C---:B------:R-:W-:Y:S01]  /*76c0*/  ISETP.NE.AND P0, PT, R6.reuse, 0x5, PT ;  /* 0x000000050600780c */ /* 0x040fe20003f05270 */
[----:B------:R-:W-:Y:S02]  /*76d0*/  ULEA UR8, UR8, UR10, 0x2 ;  /* 0x0000000a08087291 */ /* 0x000fe4000f8e103f */
[----:B------:R-:W-:Y:S01]  /*76e0*/  UIADD3 UR32, UR24, 0x100, URZ ;  /* 0x0000010018207890 */ /* 0x000fe2000fffe03f */
[----:B------:R-:W-:Y:S01]  /*76f0*/  SEL R12, RZ, 0x1, P0 ;  /* 0x00000001ff0c7807 */ /* 0x000fe20000000000 */
[----:B------:R-:W-:Y:S01]  /*7700*/  UIADD3 UR26, UR34, 0x20, URZ ;  /* 0x00000020221a7890 */ /* 0x000fe2000fffe03f */
[----:B------:R-:W-:Y:S01]  /*7710*/  SEL R6, R6, RZ, P0 ;  /* 0x000000ff06067207 */ /* 0x000fe20000000000 */
[----:B------:R-:W-:Y:S01]  /*7720*/  UIADD3 UR24, UR24, 0x4100, URZ ;  /* 0x0000410018187890 */ /* 0x000fe2000fffe03f */
[----:B------:R-:W-:Y:S01]  /*7730*/  LOP3.LUT R5, R5, R12, RZ, 0x3c, !PT ;  /* 0x0000000c05057212 */ /* 0x000fe200078e3cff */
[----:B------:R-:W-:-:S02]  /*7740*/  UIADD3 UR16, UR8, 0x28100, URZ ;  /* 0x0002810008107890 */ /* 0x000fc4000fffe03f */
[----:B------:R-:W-:Y:S01]  /*7750*/  UIADD3 UR8, UR8, 0x2c100, URZ ;  /* 0x0002c10008087890 */ /* 0x000fe2000fffe03f */
[----:B------:R-:W-:Y:S01]  /*7760*/  UMOV UR6, 0x0 ;  /* 0x0000000000067882 */ /* 0x000fe20000000000 */
[----:B------:R-:W-:Y:S01]  /*7770*/  UMOV UR7, 0x10000000 ;  /* 0x1000000000077882 */ /* 0x000fe20000000000 */
[----:B------:R-:W-:Y:S01]  /*7780*/  UMOV UR25, UR33 ;  /* 0x0000002100197c82 */ /* 0x000fe20008000000 */
[----:B------:R-:W-:Y:S01]  /*7790*/  UMOV UR27, UR35 ;  /* 0x00000023001b7c82 */ /* 0x000fe20008000000 */
[----:B------:R-:W-:Y:S01]  /*77a0*/  UMOV UR28, UR36 ;  /* 0x00000024001c7c82 */ /* 0x000fe20008000000 */
[----:B------:R-:W-:Y:S01]  /*77b0*/  UMOV UR17, UR33 ;  /* 0x0000002100117c82 */ /* 0x000fe20008000000 */
[----:B------:R-:W-:Y:S01]  /*77c0*/  UMOV UR18, UR34 ;  /* 0x0000002200127c82 */ /* 0x000fe20008000000 */
[----:B------:R-:W-:Y:S01]  /*77d0*/  UMOV UR20, UR36 ;  /* 0x0000002400147c82 */ /* 0x000fe20008000000 */
[----:B------:R0:W-:Y:S01]  /*77e0*/  UTMALDG.3D.MULTICAST [UR32], [UR4], UR29, desc[UR6] ;  /* 0x00000620040073b4 */ /* 0x0001e2000801181d */
[----:B------:R-:W-:Y:S01]  /*77f0*/  UMOV UR9, UR33 ;  /* 0x0000002100097c82 */ /* 0x000fe20008000000 */
[----:B------:R-:W-:Y:S01]  /*7800*/  UMOV UR11, UR19 ;  /* 0x00000013000b7c82 */ /* 0x000fe20008000000 */
[----:B------:R-:W-:Y:S01]  /*7810*/  UMOV UR12, UR36 ;  /* 0x00000024000c7c82 */ /* 0x000fe20008000000 */
[----:B------:R-:W-:Y:S01]  /*7820*/  UMOV UR10, UR26 ;  /* 0x0000001a000a7c82 */ /* 0x000fe20008000000 */
[----:B------:R0:W-:Y:S01]  /*7830*/  UTMALDG.3D.MULTICAST [UR24], [UR4], UR29, desc[UR6] ;  /* 0x00000618040073b4 */ /* 0x0001e2000801181d */
[----:B------:R0:W-:Y:S01]  /*7840*/  UTMALDG.3D.MULTICAST [UR16], [UR42], UR44, desc[UR6] ;  /* 0x000006102a0073b4 */ /* 0x0001e2000801182c */
[----:B------:R0:W-:Y:S02]  /*7850*/  UTMALDG.3D.MULTICAST [UR8], [UR42], UR44, desc[UR6] ;  /* 0x000006082a0073b4 */ /* 0x0001e4000801182c */
[----:B0-----:R-:W-:Y:S05]  /*7860*/  @P1 BRA `(.L_x_172) ;  /* 0xfffffffc00081947 */ /* 0x001fea000383ffff */
.L_x_169:
[----:B------:R-:W-:Y:S05]  /*7870*/  BSYNC B1 ;  /* 0x0000000000017941 */ /* 0x000fea0003800000 */
.L_x_168:
[----:B------:R-:W-:Y:S01]  /*7880*/  LOP3.LUT P1, RZ, R11, 0xff, RZ, 0xc0, !PT ;  /* 0x000000ff0bff7812 */ /* 0x000fe2000782c0ff */
[C---:B------:R-:W-:Y:S01]  /*7890*/  IMAD.IADD R13, R8.reuse, 0x1, R13 ;  /* 0x00000001080d7824 */ /* 0x040fe200078e020d */
[----:B------:R-:W-:Y:S01]  /*78a0*/  ULDC.64 UR4, c[0x0][0x650] ;  /* 0x0001940000047ab9 */ /* 0x000fe20000000a00 */
[C---:B------:R-:W-:Y:S01]  /*78b0*/  ISETP.GE.U32.AND P2, PT, R8.reuse, 0x5, PT ;  /* 0x000000050800780c */ /* 0x040fe20003f46070 */
[----:B------:R-:W-:Y:S01]  /*78c0*/  BSSY B1, `(.L_x_173) ;  /* 0x000006b000017945 */ /* 0x000fe20003800000 */
[----:B------:R-:W-:Y:S01]  /*78d0*/  IMAD.MOV.U32 R12, RZ, RZ, -0x1 ;  /* 0xffffffffff0c7424 */ /* 0x000fe200078e00ff */
[----:B------:R-:W-:Y:S01]  /*78e0*/  ISETP.GT.U32.AND P0, PT, R13, 0x4, PT ;  /* 0x000000040d00780c */ /* 0x000fe20003f04070 */
[----:B------:R-:W-:Y:S01]  /*78f0*/  IMAD.MOV.U32 R19, RZ, RZ, -0x1 ;  /* 0xffffffffff137424 */ /* 0x000fe200078e00ff */
[----:B------:R-:W-:Y:S01]  /*7900*/  PRMT R11, RZ, 0x7610, R11 ;  /* 0x00007610ff0b7816 */ /* 0x000fe2000000000b */
[----:B------:R-:W-:Y:S01]  /*7910*/  IMAD.MOV.U32 R7, RZ, RZ, -0x1 ;  /* 0xffffffffff077424 */ /* 0x000fe200078e00ff */
[----:B------:R-:W-:-:S03]  /*7920*/  ISETP.LT.U32.AND P0, PT, R8, 0x5, P0 ;  /* 0x000000050800780c */ /* 0x000fc60000701070 */
[----:B------:R-:W0:Y:S01]  /*7930*/  @P1 S2R R5, SR_CgaCtaId ;  /* 0x0000000000051919 */ /* 0x000e220000008800 */
[----:B------:R-:W-:-:S04]  /*7940*/  @P1 MOV R4, 0x400 ;  /* 0x0000040000041802 */ /* 0x000fc80000000f00 */
[----:B0-----:R-:W-:Y:S01]  /*7950*/  @P1 LEA R6, R5, R4, 0x18 ;  /* 0x0000000405061211 */ /* 0x001fe200078ec0ff */
[----:B------:R-:W-:Y:S01]  /*7960*/  IMAD.WIDE.U32 R4, R13, -0x33333333, RZ ;  /* 0xcccccccd0d047825 */ /* 0x000fe200078e00ff */
[----:B------:R-:W-:Y:S02]  /*7970*/  SEL R4, RZ, 0x1, !P0 ;  /* 0x00000001ff047807 */ /* 0x000fe40004000000 */
[----:B------:R0:W-:Y:S01]  /*7980*/  @P1 SYNCS.ARRIVE.TRANS64.A1T0 RZ, [R6+URZ+0x68], RZ ;  /* 0x000068ff06ff19a7 */ /* 0x0001e2000810003f */
[----:B------:R-:W-:Y:S02]  /*7990*/  IADD3 R16, P1, R16, UR38, RZ ;  /* 0x0000002610107c10 */ /* 0x000fe4000ff3e0ff */
[----:B------:R-:W-:Y:S02]  /*79a0*/  LOP3.LUT R3, R3, R4, RZ, 0x3c, !PT ;  /* 0x0000000403037212 */ /* 0x000fe400078e3cff */
[----:B------:R-:W-:Y:S02]  /*79b0*/  IADD3.X R17, R17, UR41, RZ, P1, !PT ;  /* 0x0000002911117c10 */ /* 0x000fe40008ffe4ff */
[----:B------:R-:W-:-:S02]  /*79c0*/  ISETP.GE.U32.AND P0, PT, R16, UR4, PT ;  /* 0x0000000410007c0c */ /* 0x000fc4000bf06070 */
[----:B0-----:R-:W-:Y:S02]  /*79d0*/  SHF.R.U32.HI R6, RZ, 0x2, R5 ;  /* 0x00000002ff067819 */ /* 0x001fe40000011605 */
[----:B------:R-:W-:Y:S02]  /*79e0*/  ISETP.GE.U32.AND.EX P0, PT, R17, UR5, PT, P0 ;  /* 0x0000000511007c0c */ /* 0x000fe4000bf06100 */
[----:B------:R-:W-:Y:S01]  /*79f0*/  @P2 LOP3.LUT R3, R3, 0x1, R6, 0x78, !PT ;  /* 0x0000000103032812 */ /* 0x000fe200078e7806 */
[----:B------:R-:W-:Y:S01]  /*7a00*/  IMAD R13, R6, -0x5, R13 ;  /* 0xfffffffb060d7824 */ /* 0x000fe200078e020d */
[----:B------:R-:W-:-:S09]  /*7a10*/  PRMT R4, RZ, 0x7610, R4 ;  /* 0x00007610ff047816 */ /* 0x000fd20000000004 */
[----:B------:R-:W-:Y:S05]  /*7a20*/  @P0 BRA `(.L_x_174) ;  /* 0x0000000400500947 */ /* 0x000fea0003800000 */
[----:B------:R-:W0:Y:S01]  /*7a30*/  S2R R15, SR_CTAID.X ;  /* 0x00000000000f7919 */ /* 0x000e220000002500 */
[----:B------:R-:W-:Y:S01]  /*7a40*/  ULDC.64 UR4, c[0x0][0x628] ;  /* 0x00018a0000047ab9 */ /* 0x000fe20000000a00 */
[----:B------:R-:W1:Y:S01]  /*7a50*/  LDC R20, c[0x0][0x144] ;  /* 0x00005100ff147b82 */ /* 0x000e620000000800 */
[----:B------:R-:W-:Y:S01]  /*7a60*/  ISETP.NE.U32.AND P0, PT, RZ, UR4, PT ;  /* 0x00000004ff007c0c */ /* 0x000fe2000bf05070 */
[----:B------:R-:W2:Y:S01]  /*7a70*/  S2R R12, SR_CTAID.Y ;  /* 0x00000000000c7919 */ /* 0x000ea20000002600 */
[----:B------:R-:W-:Y:S01]  /*7a80*/  ULDC UR6, c[0x0][0x150] ;  /* 0x0000540000067ab9 */ /* 0x000fe20000000800 */
[----:B------:R-:W-:Y:S01]  /*7a90*/  ULDC UR7, c[0x0][0x630] ;  /* 0x00018c0000077ab9 */ /* 0x000fe20000000800 */
[----:B------:R-:W-:Y:S01]  /*7aa0*/  ISETP.NE.AND.EX P0, PT, RZ, UR5, PT, P0 ;  /* 0x00000005ff007c0c */ /* 0x000fe2000bf05300 */
[----:B------:R-:W-:Y:S01]  /*7ab0*/  IMAD.MOV.U32 R4, RZ, RZ, R16 ;  /* 0x000000ffff047224 */ /* 0x000fe200078e0010 */
[----:B0-----:R-:W-:-:S05]  /*7ac0*/  I2FP.F32.U32 R5, R15 ;  /* 0x0000000f00057245 */ /* 0x001fca0000201000 */
[----:B------:R-:W-:Y:S01]  /*7ad0*/  FMUL R21, R5, UR6 ;  /* 0x0000000605157c20 */ /* 0x000fe20008400000 */
[----:B------:R-:W-:-:S05]  /*7ae0*/  IMAD.MOV.U32 R5, RZ, RZ, R17 ;  /* 0x000000ffff057224 */ /* 0x000fca00078e0011 */
[----:B--2---:R-:W-:Y:S05]  /*7af0*/  @!P0 BRA `(.L_x_175) ;  /* 0x0000000000288947 */ /* 0x004fea0003800000 */
[----:B------:R-:W-:Y:S02]  /*7b00*/  ULDC UR6, c[0x0][0x634] ;  /* 0x00018d0000067ab9 */ /* 0x000fe40000000800 */
[----:B------:R-:W-:-:S05]  /*7b10*/  IADD3 R5, P0, R16, UR6, RZ ;  /* 0x0000000610057c10 */ /* 0x000fca000ff1e0ff */
[----:B------:R-:W-:-:S04]  /*7b20*/  IMAD.X R19, RZ, RZ, R17, P0 ;  /* 0x000000ffff137224 */ /* 0x000fc800000e0611 */
[----:B------:R-:W-:-:S04]  /*7b30*/  IMAD.WIDE.U32 R6, R19, UR4, RZ ;  /* 0x0000000413067c25 */ /* 0x000fc8000f8e00ff */
[----:B------:R-:W-:-:S04]  /*7b40*/  IMAD.WIDE.U32 R6, P0, R5, UR5, R6 ;  /* 0x0000000505067c25 */ /* 0x000fc8000f800006 */
[----:B------:R-:W-:-:S04]  /*7b50*/  IMAD.WIDE.U32 R4, R5, UR4, RZ ;  /* 0x0000000405047c25 */ /* 0x000fc8000f8e00ff */
[----:B------:R-:W-:Y:S01]  /*7b60*/  IMAD.MOV.U32 R4, RZ, RZ, R7 ;  /* 0x000000ffff047224 */ /* 0x000fe200078e0007 */
[----:B------:R-:W-:Y:S01]  /*7b70*/  IADD3 RZ, P1, R5, R6, RZ ;  /* 0x0000000605ff7210 */ /* 0x000fe20007f3e0ff */
[----:B------:R-:W-:-:S04]  /*7b80*/  IMAD.X R5, RZ, RZ, RZ, P0 ;  /* 0x000000ffff057224 */ /* 0x000fc800000e06ff */
[----:B------:R-:W-:-:S08]  /*7b90*/  IMAD.WIDE.U32.X R4, R19, UR5, R4, P1 ;  /* 0x0000000513047c25 */ /* 0x000fd000088e0404 */
.L_x_175:
[--C-:B------:R-:W-:Y:S01]  /*7ba0*/  SHF.R.U64 R14, R4, UR7, R5.reuse ;  /* 0x00000007040e7c19 */ /* 0x100fe20008001205 */
[----:B------:R-:W0:Y:S01]  /*7bb0*/  F2I.U32.TRUNC.NTZ R21, R21 ;  /* 0x0000001500157305 */ /* 0x000e22000020f000 */
[----:B------:R-:W-:Y:S01]  /*7bc0*/  SHF.R.U32.HI R4, RZ, UR7, R5 ;  /* 0x00000007ff047c19 */ /* 0x000fe20008011605 */
[----:B------:R-:W-:Y:S01]  /*7bd0*/  ULDC.64 UR4, c[0x0][0x620] ;  /* 0x0001880000047ab9 */ /* 0x000fe20000000a00 */
[----:B------:R-:W-:Y:S01]  /*7be0*/  IADD3 R7, P0, RZ, -R14, RZ ;  /* 0x8000000eff077210 */ /* 0x000fe20007f1e0ff */
[----:B------:R-:W-:-:S04]  /*7bf0*/  ULDC.64 UR6, c[0x0][0x640] ;  /* 0x0001900000067ab9 */ /* 0x000fc80000000a00 */
[----:B------:R-:W-:Y:S01]  /*7c00*/  IMAD.X R4, RZ, RZ, ~R4, P0 ;  /* 0x000000ffff047224 */ /* 0x000fe200000e0e04 */
[----:B------:R-:W-:-:S03]  /*7c10*/  ISETP.NE.U32.AND P0, PT, RZ, UR6, PT ;  /* 0x00000006ff007c0c */ /* 0x000fc6000bf05070 */
[----:B------:R-:W-:Y:S01]  /*7c20*/  IMAD R6, R4, UR4, RZ ;  /* 0x0000000404067c24 */ /* 0x000fe2000f8e02ff */
[----:B------:R-:W-:Y:S01]  /*7c30*/  ISETP.NE.AND.EX P0, PT, RZ, UR7, PT, P0 ;  /* 0x00000007ff007c0c */ /* 0x000fe2000bf05300 */
[----:B------:R-:W-:Y:S01]  /*7c40*/  IMAD.WIDE.U32 R4, R7, UR4, R16 ;  /* 0x0000000407047c25 */ /* 0x000fe2000f8e0010 */
[----:B------:R-:W-:-:S03]  /*7c50*/  ULDC UR4, c[0x0][0x618] ;  /* 0x0001860000047ab9 */ /* 0x000fc60000000800 */
[----:B------:R-:W-:Y:S01]  /*7c60*/  IMAD R7, R7, UR5, R6 ;  /* 0x0000000507077c24 */ /* 0x000fe2000f8e0206 */
[----:B------:R-:W-:Y:S01]  /*7c70*/  ULDC UR5, c[0x0][0x154] ;  /* 0x0000550000057ab9 */ /* 0x000fe20000000800 */
[----:B0-----:R-:W-:Y:S02]  /*7c80*/  IMAD.MOV R6, RZ, RZ, -R21 ;  /* 0x000000ffff067224 */ /* 0x001fe400078e0a15 */
[----:B------:R-:W0:Y:S01]  /*7c90*/  LDC R21, c[0x0][0x148] ;  /* 0x00005200ff157b82 */ /* 0x000e220000000800 */
[----:B------:R-:W-:Y:S02]  /*7ca0*/  IMAD.IADD R5, R5, 0x1, R7 ;  /* 0x0000000105057824 */ /* 0x000fe400078e0207 */
[----:B-1----:R-:W-:Y:S01]  /*7cb0*/  IMAD R15, R20, R6, R15 ;  /* 0x00000006140f7224 */ /* 0x002fe200078e020f */
[----:B------:R-:W-:Y:S02]  /*7cc0*/  I2FP.F32.U32 R6, R12 ;  /* 0x0000000c00067245 */ /* 0x000fe40000201000 */
[----:B------:R-:W-:-:S02]  /*7cd0*/  SHF.R.U64 R19, R4, UR4, R5 ;  /* 0x0000000404137c19 */ /* 0x000fc40008001205 */
[----:B------:R-:W-:Y:S01]  /*7ce0*/  SHF.R.U32.HI R4, RZ, UR4, R5 ;  /* 0x00000004ff047c19 */ /* 0x000fe20008011605 */
[----:B------:R-:W-:Y:S01]  /*7cf0*/  FMUL R6, R6, UR5 ;  /* 0x0000000506067c20 */ /* 0x000fe20008400000 */
[----:B------:R-:W-:Y:S02]  /*7d00*/  ULDC UR4, c[0x0][0x608] ;  /* 0x0001820000047ab9 */ /* 0x000fe40000000800 */
[--C-:B------:R-:W-:Y:S01]  /*7d10*/  SHF.R.U64 R22, R19, UR4, R4.reuse ;  /* 0x0000000413167c19 */ /* 0x100fe20008001204 */
[----:B------:R1:W2:Y:S01]  /*7d20*/  F2I.U32.TRUNC.NTZ R24, R6 ;  /* 0x0000000600187305 */ /* 0x0002a2000020f000 */
[----:B------:R-:W-:Y:S01]  /*7d30*/  SHF.R.U32.HI R5, RZ, UR4, R4 ;  /* 0x00000004ff057c19 */ /* 0x000fe20008011604 */
[----:B------:R-:W-:-:S03]  /*7d40*/  ULDC UR4, c[0x0][0x658] ;  /* 0x0001960000047ab9 */ /* 0x000fc60000000800 */
[--C-:B------:R-:W-:Y:S02]  /*7d50*/  SHF.R.U64 R20, R22, UR4, R5.reuse ;  /* 0x0000000416147c19 */ /* 0x100fe40008001205 */
[----:B------:R-:W-:-:S03]  /*7d60*/  SHF.R.U32.HI R23, RZ, UR4, R5 ;  /* 0x00000004ff177c19 */ /* 0x000fc60008011605 */
[----:B------:R-:W-:Y:S02]  /*7d70*/  IMAD.MOV.U32 R4, RZ, RZ, R20 ;  /* 0x000000ffff047224 */ /* 0x000fe400078e0014 */
[----:B------:R-:W-:Y:S01]  /*7d80*/  IMAD.MOV.U32 R5, RZ, RZ, R23 ;  /* 0x000000ffff057224 */ /* 0x000fe200078e0017 */
[----:B-1----:R-:W-:Y:S06]  /*7d90*/  @!P0 BRA `(.L_x_176) ;  /* 0x0000000000288947 */ /* 0x002fec0003800000 */
        /* <DEDUP_REMOVED lines=10> */
.L_x_176:
[----:B------:R-:W-:Y:S01]  /*7e40*/  ISETP.NE.AND P0, PT, R2, 0x1, PT ;  /* 0x000000010200780c */ /* 0x000fe20003f05270 */
[----:B------:R-:W-:Y:S01]  /*7e50*/  ULDC UR4, c[0x0][0x648] ;  /* 0x0001920000047ab9 */ /* 0x000fe20000000800 */
[----:B------:R-:W-:Y:S01]  /*7e60*/  LOP3.LUT R22, R22, UR21, RZ, 0xc0, !PT ;  /* 0x0000001516167c12 */ /* 0x000fe2000f8ec0ff */
[----:B--2---:R-:W-:Y:S01]  /*7e70*/  IMAD.MOV R24, RZ, RZ, -R24 ;  /* 0x000000ffff187224 */ /* 0x004fe200078e0a18 */
[----:B------:R-:W-:Y:S01]  /*7e80*/  SHF.R.U64 R5, R4, UR4, R5 ;  /* 0x0000000404057c19 */ /* 0x000fe20008001205 */
[----:B------:R-:W-:Y:S01]  /*7e90*/  ULDC UR4, c[0x0][0x638] ;  /* 0x00018e0000047ab9 */ /* 0x000fe20000000800 */
[----:B------:R-:W-:Y:S01]  /*7ea0*/  LOP3.LUT R19, R19, UR13, RZ, 0xc0, !PT ;  /* 0x0000000d13137c12 */ /* 0x000fe2000f8ec0ff */
[----:B------:R-:W-:Y:S01]  /*7eb0*/  ULDC UR5, c[0x0][0x610] ;  /* 0x0001840000057ab9 */ /* 0x000fe20000000800 */
[----:B------:R-:W-:Y:S02]  /*7ec0*/  IMAD.MOV.U32 R4, RZ, RZ, 0x1 ;  /* 0x00000001ff047424 */ /* 0x000fe400078e00ff */
[----:B------:R-:W-:-:S02]  /*7ed0*/  IMAD.MOV R7, RZ, RZ, -R5 ;  /* 0x000000ffff077224 */ /* 0x000fc400078e0a05 */
[----:B------:R-:W-:Y:S02]  /*7ee0*/  IMAD R22, R5, UR14, R22 ;  /* 0x0000000e05167c24 */ /* 0x000fe4000f8e0216 */
[----:B0-----:R-:W-:Y:S02]  /*7ef0*/  @P0 IMAD R15, R21, R24, R12 ;  /* 0x00000018150f0224 */ /* 0x001fe400078e020c */
[----:B------:R-:W-:Y:S01]  /*7f00*/  IMAD R20, R7, UR4, R20 ;  /* 0x0000000407147c24 */ /* 0x000fe2000f8e0214 */
[----:B------:R-:W-:Y:S01]  /*7f10*/  ULDC UR4, c[0x0][0x600] ;  /* 0x0001800000047ab9 */ /* 0x000fe20000000800 */
[----:B------:R-:W-:Y:S02]  /*7f20*/  IMAD R15, R22, UR5, R15 ;  /* 0x00000005160f7c24 */ /* 0x000fe4000f8e020f */
[----:B------:R-:W-:Y:S02]  /*7f30*/  IMAD R20, R20, UR4, R19 ;  /* 0x0000000414147c24 */ /* 0x000fe4000f8e0213 */
[----:B------:R-:W-:-:S03]  /*7f40*/  IMAD.MOV.U32 R7, RZ, RZ, R14 ;  /* 0x000000ffff077224 */ /* 0x000fc600078e000e */
[----:B------:R-:W-:Y:S02]  /*7f50*/  SEL R19, R20, R15, !P0 ;  /* 0x0000000f14137207 */ /* 0x000fe40004000000 */
[----:B------:R-:W-:-:S07]  /*7f60*/  SEL R12, R15, R20, !P0 ;  /* 0x000000140f0c7207 */ /* 0x000fce0004000000 */
.L_x_174:
[----:B------:R-:W-:Y:S05]  /*7f70*/  BSYNC B1 ;  /* 0x0000000000017941 */ /* 0x000fea0003800000 */
.L_x_173:
[----:B------:R-:W-:-:S13]  /*7f80*/  LOP3.LUT P0, RZ, R4, 0xff, RZ, 0xc0, !PT ;  /* 0x000000ff04ff7812 */ /* 0x000fda000780c0ff */
[----:B------:R-:W-:Y:S05]  /*7f90*/  @P0 BRA `(.L_x_177) ;  /* 0xfffffff400040947 */ /* 0x000fea000383ffff */
[----:B------:R-:W-:Y:S05]  /*7fa0*/  BSYNC B0 ;  /* 0x0000000000007941 */ /* 0x000fea0003800000 */
.L_x_166:
[----:B------:R-:W-:-:S03]  /*7fb0*/  UMOV UR4, 0xffffffff ;  /* 0xffffffff00047882 */ /* 0x000fc60000000000 */
[----:B------:R-:W-:Y:S05]  /*7fc0*/  BRA.DIV UR4, `(.L_x_178) ;  /* 0x0000000604387947 */ /* 0x000fea000b800000 */
[----:B------:R-:W-:-:S13]  /*7fd0*/  ELECT P6, URZ, PT ;  /* 0x00000000003f782f */ /* 0x000fda00038c0000 */
.L_x_193:
[----:B------:R-:W-:Y:S04]  /*7fe0*/  BSSY B0, `(.L_x_179) ;  /* 0x0000034000007945 */ /* 0x000fe80003800000 */
[----:B------:R-:W-:Y:S05]  /*7ff0*/  @!P6 BRA `(.L_x_180) ;  /* 0x0000000000c8e947 */ /* 0x000fea0003800000 */
[----:B------:R-:W-:-:S04]  /*8000*/  LOP3.LUT R18, R18, 0x2, RZ, 0xfc, !PT ;  /* 0x0000000212127812 */ /* 0x000fc800078efcff */
[----:B------:R-:W-:-:S13]  /*8010*/  ISETP.NE.AND P0, PT, R18, 0x3, PT ;  /* 0x000000031200780c */ /* 0x000fda0003f05270 */
[----:B------:R-:W-:Y:S05]  /*8020*/  @!P0 BRA `(.L_x_181) ;  /* 0x0000000000048947 */ /* 0x000fea0003800000 */
[----:B------:R-:W-:Y:S01]  /*8030*/  BPT.TRAP 0x1 ;  /* 0x000000040000795c */ /* 0x000fe20000300000 */
.L_x_181:
[----:B------:R-:W0:Y:S01]  /*8040*/  S2R R5, SR_CgaCtaId ;  /* 0x0000000000057919 */ /* 0x000e220000008800 */
[----:B------:R-:W-:Y:S02]  /*8050*/  MOV R0, 0x400 ;  /* 0x0000040000007802 */ /* 0x000fe40000000f00 */
[----:B------:R-:W-:Y:S02]  /*8060*/  SHF.L.U32 R4, R3, 0x1f, RZ ;  /* 0x0000001f03047819 */ /* 0x000fe400000006ff */
[----:B0-----:R-:W-:-:S05]  /*8070*/  LEA R0, R5, R0, 0x18 ;  /* 0x0000000005007211 */ /* 0x001fca00078ec0ff */
[----:B------:R-:W-:-:S04]  /*8080*/  VIADD R0, R0, 0x28 ;  /* 0x0000002800007836 */ /* 0x000fc80000000000 */
[C---:B------:R-:W-:Y:S02]  /*8090*/  IMAD R7, R13.reuse, 0x8, R0 ;  /* 0x000000080d077824 */ /* 0x040fe400078e0200 */
[----:B------:R-:W-:Y:S02]  /*80a0*/  VIADD R13, R13, 0x1 ;  /* 0x000000010d0d7836 */ /* 0x000fe40000000000 */
[----:B------:R-:W0:Y:S03]  /*80b0*/  SYNCS.PHASECHK.TRANS64.TRYWAIT P0, [R7+URZ], R4 ;  /* 0x00000004070075a7 */ /* 0x000e26000800017f */
[----:B------:R-:W-:-:S04]  /*80c0*/  ISETP.NE.AND P1, PT, R13, 0x5, PT ;  /* 0x000000050d00780c */ /* 0x000fc80003f25270 */
[----:B------:R-:W-:Y:S02]  /*80d0*/  SEL R2, RZ, 0x1, P1 ;  /* 0x00000001ff027807 */ /* 0x000fe40000800000 */
[----:B------:R-:W-:Y:S02]  /*80e0*/  SEL R13, R13, RZ, P1 ;  /* 0x000000ff0d0d7207 */ /* 0x000fe40000800000 */
[----:B------:R-:W-:-:S03]  /*80f0*/  LOP3.LUT R6, R3, R2, RZ, 0x3c, !PT ;  /* 0x0000000203067212 */ /* 0x000fc600078e3cff */
[----:B------:R-:W-:Y:S01]  /*8100*/  IMAD R8, R13, 0x8, R0 ;  /* 0x000000080d087824 */ /* 0x000fe200078e0200 */
[----:B------:R-:W-:Y:S01]  /*8110*/  SHF.L.U32 R5, R6, 0x1f, RZ ;  /* 0x0000001f06057819 */ /* 0x000fe200000006ff */
[----:B0-----:R-:W-:Y:S06]  /*8120*/  @!P0 BRA `(.L_x_182) ;  /* 0x0000000400008947 */ /* 0x001fec0003800000 */
.L_x_194:
[----:B------:R-:W1:Y:S01]  /*8130*/  SYNCS.PHASECHK.TRANS64.TRYWAIT P0, [R8+URZ], R5 ;  /* 0x00000005080075a7 */ /* 0x000e62000800017f */
[----:B------:R-:W-:-:S05]  /*8140*/  VIADD R2, R13, 0x1 ;  /* 0x000000010d027836 */ /* 0x000fca0000000000 */
[----:B------:R-:W-:-:S04]  /*8150*/  ISETP.NE.AND P1, PT, R2, 0x5, PT ;  /* 0x000000050200780c */ /* 0x000fc80003f25270 */
[----:B------:R-:W-:Y:S02]  /*8160*/  SEL R3, RZ, 0x1, P1 ;  /* 0x00000001ff037807 */ /* 0x000fe40000800000 */
[----:B0-----:R-:W-:Y:S02]  /*8170*/  SEL R7, R2, RZ, P1 ;  /* 0x000000ff02077207 */ /* 0x001fe40000800000 */
[----:B------:R-:W-:-:S03]  /*8180*/  LOP3.LUT R6, R6, R3, RZ, 0x3c, !PT ;  /* 0x0000000306067212 */ /* 0x000fc600078e3cff */
[----:B------:R-:W-:Y:S01]  /*8190*/  IMAD R9, R7, 0x8, R0 ;  /* 0x0000000807097824 */ /* 0x000fe200078e0200 */
[----:B------:R-:W-:Y:S01]  /*81a0*/  SHF.L.U32 R4, R6, 0x1f, RZ ;  /* 0x0000001f06047819 */ /* 0x000fe200000006ff */
[----:B-1----:R-:W-:Y:S06]  /*81b0*/  @!P0 BRA `(.L_x_183) ;  /* 0x0000000000f08947 */ /* 0x002fec0003800000 */
.L_x_195:
[----:B------:R-:W1:Y:S01]  /*81c0*/  SYNCS.PHASECHK.TRANS64.TRYWAIT P0, [R9+URZ], R4 ;  /* 0x00000004090075a7 */ /* 0x000e62000800017f */
[----:B------:R-:W-:-:S05]  /*81d0*/  VIADD R2, R7, 0x1 ;  /* 0x0000000107027836 */ /* 0x000fca0000000000 */
[----:B------:R-:W-:-:S04]  /*81e0*/  ISETP.NE.AND P1, PT, R2, 0x5, PT ;  /* 0x000000050200780c */ /* 0x000fc80003f25270 */
[----:B------:R-:W-:Y:S02]  /*81f0*/  SEL R3, RZ, 0x1, P1 ;  /* 0x00000001ff037807 */ /* 0x000fe40000800000 */
[----:B------:R-:W-:Y:S02]  /*8200*/  SEL R7, R2, RZ, P1 ;  /* 0x000000ff02077207 */ /* 0x000fe40000800000 */
[----:B------:R-:W-:-:S03]  /*8210*/  LOP3.LUT R11, R6, R3, RZ, 0x3c, !PT ;  /* 0x00000003060b7212 */ /* 0x000fc600078e3cff */
[----:B------:R-:W-:Y:S01]  /*8220*/  IMAD R6, R7, 0x8, R0 ;  /* 0x0000000807067824 */ /* 0x000fe200078e0200 */
[----:B0-----:R-:W-:Y:S01]  /*8230*/  SHF.L.U32 R5, R11, 0x1f, RZ ;  /* 0x0000001f0b057819 */ /* 0x001fe200000006ff */
[----:B-1----:R-:W-:Y:S06]  /*8240*/  @!P0 BRA `(.L_x_184) ;  /* 0x0000000000e08947 */ /* 0x002fec0003800000 */
.L_x_196:
[----:B------:R-:W1:Y:S01]  /*8250*/  SYNCS.PHASECHK.TRANS64.TRYWAIT P0, [R6+URZ], R5 ;  /* 0x00000005060075a7 */ /* 0x000e62000800017f */
[----:B------:R-:W-:-:S05]  /*8260*/  VIADD R2, R7, 0x1 ;  /* 0x0000000107027836 */ /* 0x000fca0000000000 */
[----:B------:R-:W-:-:S04]  /*8270*/  ISETP.NE.AND P1, PT, R2, 0x5, PT ;  /* 0x000000050200780c */ /* 0x000fc80003f25270 */
[----:B0-----:R-:W-:Y:S02]  /*8280*/  SEL R4, RZ, 0x1, P1 ;  /* 0x00000001ff047807 */ /* 0x001fe40000800000 */
[----:B------:R-:W-:Y:S02]  /*8290*/  SEL R3, R2, RZ, P1 ;  /* 0x000000ff02037207 */ /* 0x000fe40000800000 */
[----:B------:R-:W-:Y:S01]  /*82a0*/  LOP3.LUT R4, R11, R4, RZ, 0x3c, !PT ;  /* 0x000000040b047212 */ /* 0x000fe200078e3cff */
[----:B-1----:R-:W-:Y:S06]  /*82b0*/  @!P0 BRA `(.L_x_185) ;  /* 0x0000000000d88947 */ /* 0x002fec0003800000 */
.L_x_197:
[----:B------:R-:W-:Y:S01]  /*82c0*/  IMAD R3, R3, 0x8, R0 ;  /* 0x0000000803037824 */ /* 0x000fe200078e0200 */
[----:B------:R-:W-:-:S07]  /*82d0*/  SHF.L.U32 R0, R4, 0x1f, RZ ;  /* 0x0000001f04007819 */ /* 0x000fce00000006ff */
.L_x_186:
[----:B-1----:R1:W2:Y:S02]  /*82e0*/  SYNCS.PHASECHK.TRANS64.TRYWAIT P0, [R3+URZ], R0 ;  /* 0x00000000030075a7 */ /* 0x0022a4000800017f */
[----:B--2---:R-:W-:Y:S05]  /*82f0*/  @!P0 NANOSLEEP.SYNCS 0x989680 ;  /* 0x009896800000895d */ /* 0x004fea0003900000 */
[----:B------:R-:W2:Y:S02]  /*8300*/  @!P0 SYNCS.PHASECHK.TRANS64 P0, [R3+URZ], R0 ;  /* 0x00000000030085a7 */ /* 0x000ea4000800007f */
[----:B--2---:R-:W-:Y:S05]  /*8310*/  @!P0 BRA `(.L_x_186) ;  /* 0xfffffffc00f08947 */ /* 0x004fea000383ffff */
.L_x_180:
[----:B------:R-:W-:Y:S05]  /*8320*/  BSYNC B0 ;  /* 0x0000000000007941 */ /* 0x000fea0003800000 */
.L_x_179:
[----:B------:R-:W-:Y:S05]  /*8330*/  EXIT ;  /* 0x000000000000794d */ /* 0x000fea0003800000 */
.L_x_21:
[----:B-1----:R1:W2:Y:S02]  /*8340*/  SYNCS.PHASECHK.TRANS64.TRYWAIT P1, [R3+URZ], R0 ;  /* 0x00000000030075a7 */ /* 0x0022a4000802017f */
[----:B--2---:R-:W-:Y:S05]  /*8350*/  @!P1 NANOSLEEP.SYNCS 0x989680 ;  /* 0x009896800000995d */ /* 0x004fea0003900000 */
[----:B------:R-:W2:Y:S02]  /*8360*/  @!P1 SYNCS.PHASECHK.TRANS64 P1, [R3+URZ], R0 ;  /* 0x00000000030095a7 */ /* 0x000ea4000802007f */
[----:B--2---:R-:W-:Y:S05]  /*8370*/  @!P1 BRA `(.L_x_21) ;  /* 0xfffffffc00f09947 */ /* 0x004fea000383ffff */
[----:B------:R-:W-:Y:S05]  /*8380*/  BRA `(.L_x_20) ;  /* 0xffffff9400107947 */ /* 0x000fea000383ffff */
.L_x_26:
[----:B-1----:R1:W2:Y:S02]  /*8390*/  SYNCS.PHASECHK.TRANS64.TRYWAIT P1, [R5+URZ], R4 ;  /* 0x00000004050075a7 */ /* 0x0022a4000802017f */
[----:B--2---:R-:W-:Y:S05]  /*83a0*/  @!P1 NANOSLEEP.SYNCS 0x989680 ;  /* 0x009896800000995d */ /* 0x004fea0003900000 */
[----:B------:R-:W2:Y:S02]  /*83b0*/  @!P1 SYNCS.PHASECHK.TRANS64 P1, [R5+URZ], R4 ;  /* 0x00000004050095a7 */ /* 0x000ea4000802007f */
[----:B--2---:R-:W-:Y:S05]  /*83c0*/  @!P1 BRA `(.L_x_26) ;  /* 0xfffffffc00f09947 */ /* 0x004fea000383ffff */
[----:B------:R-:W-:Y:S05]  /*83d0*/  BRA `(.L_x_25) ;  /* 0xffffff98005c7947 */ /* 0x000fea000383ffff */
.L_x_167:
[----:B------:R-:W-:Y:S01]  /*83e0*/  BSSY B1, `(.L_x_187) ;  /* 0x0000006000017945 */ /* 0x000fe20003800000 */
[----:B------:R-:W-:-:S07]  /*83f0*/  IMAD.MOV.U32 R15, RZ, RZ, -0x1 ;  /* 0xffffffffff0f7424 */ /* 0x000fce00078e00ff */
[----:B------:R-:W-:Y:S05]  /*8400*/  WARPSYNC.COLLECTIVE R15, `(.L_x_188) ;  /* 0x000000000f0c7348 */ /* 0x000fea0003c00000 */
[----:B------:R-:W-:Y:S02]  /*8410*/  ELECT P6, UR62, PT ;  /* 0x00000000003e782f */ /* 0x000fe400038c0000 */
[----:B------:R-:W-:Y:S01]  /*8420*/  MOV R14, UR62 ;  /* 0x0000003e000e7c02 */ /* 0x000fe20008000f00 */
[----:B------:R-:W-:Y:S10]  /*8430*/  ENDCOLLECTIVE ;  /* 0x000000000000791b */ /* 0x000ff40003800000 */
.L_x_188:
[----:B------:R-:W-:Y:S05]  /*8440*/  BSYNC B1 ;  /* 0x0000000000017941 */ /* 0x000fea0003800000 */
.L_x_187:
[----:B------:R-:W-:Y:S05]  /*8450*/  BRA `(.L_x_189) ;  /* 0xffffffec00e07947 */ /* 0x000fea000383ffff */
.L_x_170:
[----:B0-----:R0:W1:Y:S02]  /*8460*/  SYNCS.PHASECHK.TRANS64.TRYWAIT P0, [R21+URZ+0x28], R12 ;  /* 0x0000280c150075a7 */ /* 0x001064000800017f */
[----:B-1----:R-:W-:Y:S05]  /*8470*/  @!P0 NANOSLEEP.SYNCS 0x989680 ;  /* 0x009896800000895d */ /* 0x002fea0003900000 */
[----:B------:R-:W1:Y:S02]  /*8480*/  @!P0 SYNCS.PHASECHK.TRANS64 P0, [R21+URZ+0x28], R12 ;  /* 0x0000280c150085a7 */ /* 0x000e64000800007f */
[----:B-1----:R-:W-:Y:S05]  /*8490*/  @!P0 BRA `(.L_x_170) ;  /* 0xfffffffc00f08947 */ /* 0x002fea000383ffff */
[----:B------:R-:W-:Y:S05]  /*84a0*/  BRA `(.L_x_190) ;  /* 0xfffffff0001c7947 */ /* 0x000fea000383ffff */
.L_x_178:
[----:B------:R-:W-:Y:S01]  /*84b0*/  BSSY B0, `(.L_x_191) ;  /* 0x0000006000007945 */ /* 0x000fe20003800000 */
[----:B------:R-:W-:-:S07]  /*84c0*/  IMAD.MOV.U32 R15, RZ, RZ, -0x1 ;  /* 0xffffffffff0f7424 */ /* 0x000fce00078e00ff */
[----:B------:R-:W-:Y:S05]  /*84d0*/  WARPSYNC.COLLECTIVE R15, `(.L_x_192) ;  /* 0x000000000f0c7348 */ /* 0x000fea0003c00000 */
[----:B------:R-:W-:Y:S02]  /*84e0*/  ELECT P6, UR62, PT ;  /* 0x00000000003e782f */ /* 0x000fe400038c0000 */
[----:B------:R-:W-:Y:S01]  /*84f0*/  MOV R14, UR62 ;  /* 0x0000003e000e7c02 */ /* 0x000fe20008000f00 */
[----:B------:R-:W-:Y:S10]  /*8500*/  ENDCOLLECTIVE ;  /* 0x000000000000791b */ /* 0x000ff40003800000 */
.L_x_192:
[----:B------:R-:W-:Y:S05]  /*8510*/  BSYNC B0 ;  /* 0x0000000000007941 */ /* 0x000fea0003800000 */
.L_x_191:
[----:B------:R-:W-:Y:S05]  /*8520*/  BRA `(.L_x_193) ;  /* 0xfffffff800ac7947 */ /* 0x000fea000383ffff */
.L_x_182:
[----:B0-----:R0:W1:Y:S02]  /*8530*/  SYNCS.PHASECHK.TRANS64.TRYWAIT P0, [R7+URZ], R4 ;  /* 0x00000004070075a7 */ /* 0x001064000800017f */
[----:B-1----:R-:W-:Y:S05]  /*8540*/  @!P0 NANOSLEEP.SYNCS 0x989680 ;  /* 0x009896800000895d */ /* 0x002fea0003900000 */
[----:B------:R-:W1:Y:S02]  /*8550*/  @!P0 SYNCS.PHASECHK.TRANS64 P0, [R7+URZ], R4 ;  /* 0x00000004070085a7 */ /* 0x000e64000800007f */
[----:B-1----:R-:W-:Y:S05]  /*8560*/  @!P0 BRA `(.L_x_182) ;  /* 0xfffffffc00f08947 */ /* 0x002fea000383ffff */
[----:B------:R-:W-:Y:S05]  /*8570*/  BRA `(.L_x_194) ;  /* 0xfffffff800ec7947 */ /* 0x000fea000383ffff */
.L_x_183:
[----:B0-----:R0:W1:Y:S02]  /*8580*/  SYNCS.PHASECHK.TRANS64.TRYWAIT P0, [R8+URZ], R5 ;  /* 0x00000005080075a7 */ /* 0x001064000800017f */
[----:B-1----:R-:W-:Y:S05]  /*8590*/  @!P0 NANOSLEEP.SYNCS 0x989680 ;  /* 0x009896800000895d */ /* 0x002fea0003900000 */
[----:B------:R-:W1:Y:S02]  /*85a0*/  @!P0 SYNCS.PHASECHK.TRANS64 P0, [R8+URZ], R5 ;  /* 0x00000005080085a7 */ /* 0x000e64000800007f */
[----:B-1----:R-:W-:Y:S05]  /*85b0*/  @!P0 BRA `(.L_x_183) ;  /* 0xfffffffc00f08947 */ /* 0x002fea000383ffff */
[----:B------:R-:W-:Y:S05]  /*85c0*/  BRA `(.L_x_195) ;  /* 0xfffffff800fc7947 */ /* 0x000fea000383ffff */
.L_x_184:
[----:B0-----:R0:W1:Y:S02]  /*85d0*/  SYNCS.PHASECHK.TRANS64.TRYWAIT P0, [R9+URZ], R4 ;  /* 0x00000004090075a7 */ /* 0x001064000800017f */
[----:B-1----:R-:W-:Y:S05]  /*85e0*/  @!P0 NANOSLEEP.SYNCS 0x989680 ;  /* 0x009896800000895d */ /* 0x002fea0003900000 */
[----:B------:R-:W1:Y:S02]  /*85f0*/  @!P0 SYNCS.PHASECHK.TRANS64 P0, [R9+URZ], R4 ;  /* 0x00000004090085a7 */ /* 0x000e64000800007f */
[----:B-1----:R-:W-:Y:S05]  /*8600*/  @!P0 BRA `(.L_x_184) ;  /* 0xfffffffc00f08947 */ /* 0x002fea000383ffff */
[----:B------:R-:W-:Y:S05]  /*8610*/  BRA `(.L_x_196) ;  /* 0xfffffffc000c7947 */ /* 0x000fea000383ffff */
.L_x_185:
[----:B0-----:R0:W1:Y:S02]  /*8620*/  SYNCS.PHASECHK.TRANS64.TRYWAIT P0, [R6+URZ], R5 ;  /* 0x00000005060075a7 */ /* 0x001064000800017f */
[----:B-1----:R-:W-:Y:S05]  /*8630*/  @!P0 NANOSLEEP.SYNCS 0x989680 ;  /* 0x009896800000895d */ /* 0x002fea0003900000 */
[----:B------:R-:W1:Y:S02]  /*8640*/  @!P0 SYNCS.PHASECHK.TRANS64 P0, [R6+URZ], R5 ;  /* 0x00000005060085a7 */ /* 0x000e64000800007f */
[----:B-1----:R-:W-:Y:S05]  /*8650*/  @!P0 BRA `(.L_x_185) ;  /* 0xfffffffc00f08947 */ /* 0x002fea000383ffff */
[----:B------:R-:W-:Y:S05]  /*8660*/  BRA `(.L_x_197) ;  /* 0xfffffffc00147947 */ /* 0x000fea000383ffff */
.L_x_198:
[----:B------:R-:W-:-:S00]  /*8670*/  BRA `(.L_x_198) ;  /* 0xfffffffc00fc7947 */ /* 0x000fc0000383ffff */
[----:B------:R-:W-:-:S00]  /*8680*/  NOP ;  /* 0x0000000000007918 */ /* 0x000fc00000000000 */
[----:B------:R-:W-:-:S00]  /*8690*/  NOP ;  /* 0x0000000000007918 */ /* 0x000fc00000000000 */
[----:B------:R-:W-:-:S00]  /*86a0*/  NOP ;  /* 0x0000000000007918 */ /* 0x000fc00000000000 */
[----:B------:R-:W-:-:S00]  /*86b0*/  NOP ;  /* 0x0000000000007918 */ /* 0x000fc00000000000 */
[----:B------:R-:W-:-:S00]  /*86c0*/  NOP ;  /* 0x0000000000007918 */ /* 0x000fc00000000000 */
[----:B------:R-:W-:-:S00]  /*86d0*/  NOP ;  /* 0x0000000000007918 */ /* 0x000fc00000000000 */
[----:B------:R-:W-:-:S00]  /*86e0*/  NOP ;  /* 0x0000000000007918 */ /* 0x000fc00000000000 */
[----:B------:R-:W-:-:S00]  /*86f0*/  NOP ;  /* 0x0000000000007918 */ /* 0x000fc00000000000 */
.L_x_199:


//--------------------- .nv.global.init           --------------------------
	.section	.nv.global.init,"aw",@progbits
.nv.global.init:
	.type		$str$22,@object
	.size		$str$22,($str$23 - $str$22)
$str$22:
        /*0000*/ 	.byte	0x6b, 0x5f, 0x74, 0x69, 0x6c, 0x65, 0x5f, 0x63, 0x6f, 0x75, 0x6e, 0x74, 0x20, 0x3e, 0x3d, 0x20
        /*0010*/ 	.byte	0x31, 0x00
	.type		$str$23,@object
	.size		$str$23,(__unnamed_1 - $str$23)
$str$23:
        /*0012*/ 	.byte	0x2f, 0x74, 0x6d, 0x70, 0x2f, 0x63, 0x75, 0x74, 0x6c, 0x61, 0x73, 0x73, 0x5f, 0x73, 0x77, 0x65
        /*0022*/ 	.byte	0x65, 0x70, 0x5f, 0x73, 0x72, 0x63, 0x2f, 0x69, 0x6e, 0x63, 0x6c, 0x75, 0x64, 0x65, 0x2f, 0x63
        /*0032*/ 	.byte	0x75, 0x74, 0x6c, 0x61, 0x73, 0x73, 0x2f, 0x67, 0x65, 0x6d, 0x6d, 0x2f, 0x63, 0x6f, 0x6c, 0x6c
        /*0042*/ 	.byte	0x65, 0x63, 0x74, 0x69, 0x76, 0x65, 0x2f, 0x73, 0x6d, 0x39, 0x30, 0x5f, 0x6d, 0x6d, 0x61, 0x5f
        /*0052*/ 	.byte	0x74, 0x6d, 0x61, 0x5f, 0x67, 0x6d, 0x6d, 0x61, 0x5f, 0x73, 0x73, 0x5f, 0x77, 0x61, 0x72, 0x70
        /*0062*/ 	.byte	0x73, 0x70, 0x65, 0x63, 0x69, 0x61, 0x6c, 0x69, 0x7a, 0x65, 0x64, 0x2e, 0x68, 0x70, 0x70, 0x00
	.type		__unnamed_1,@object
	.size		__unnamed_1,(.L_0 - __unnamed_1)
__unnamed_1:
        /*0072*/ 	.byte	0x76, 0x6f, 0x69, 0x64, 0x20, 0x63, 0x75, 0x74, 0x6c, 0x61, 0x73, 0x73, 0x3a, 0x3a, 0x67, 0x65
        /* <DEDUP_REMOVED lines=178> */
        /*0ba2*/ 	.byte	0x79, 0x5d, 0x00
.L_0:


//--------------------- .nv.shared._ZN7cutlass13device_kernelINS_4gemm6kernel13GemmUniversalIN4cute5tupleIJiiiiEEENS1_10collective13CollectiveMmaINS1_34MainloopSm90TmaGmmaWarpSpecializedILi5ENS5_IJNS4_1CILi2EEESB_NSA_ILi1EEEEEENS1_35KernelTmaWarpSpecializedCooperativeEEENS5_IJNSA_ILi128EEESG_NSA_ILi64EEEEEENS_10tfloat32_tENS5_IJlSC_lEEESJ_SK_NS4_8TiledMMAINS4_8MMA_AtomIJNS4_4SM904GMMA30MMA_64x128x8_F32TF32TF32_SS_TNILNSO_7ScaleInE1ELSQ_1EEEEEENS4_6LayoutINS5_IJSB_SC_SC_EEENS5_IJSC_NSA_ILi0EEESV_EEEEENS5_IJNS4_10UnderscoreESY_SY_EEEEENS4_23SM90_TMA_LOAD_MULTICASTENS4_14ComposedLayoutINS4_7SwizzleILi3ELi4ELi3EEENS4_18smem_ptr_flag_bitsILi32EEENST_INS5_IJNSA_ILi8EEENSA_ILi32EEEEEENS5_IJS18_SC_EEEEEEEvNS4_8identityES11_S1C_vS1D_EENS_8epilogue10collective6detail29Sm90TmaWarpSpecializedAdapterINS1G_15DefaultEpilogueISJ_SK_SK_NS1F_6thread17LinearCombinationISJ_Li1EffLNS1K_9ScaleType4KindE0ELNS_15FloatRoundStyleE2ESJ_EENS1_15EpilogueDefaultEEEEEvvEEEEvNT_6ParamsE --------------------------
	.section	.nv.shared._ZN7cutlass13device_kernelINS_4gemm6kernel13GemmUniversalIN4cute5tupleIJiiiiEEENS1_10collective13CollectiveMmaINS1_34MainloopSm90TmaGmmaWarpSpecializedILi5ENS5_IJNS4_1CILi2EEESB_NSA_ILi1EEEEEENS1_35KernelTmaWarpSpecializedCooperativeEEENS5_IJNSA_ILi128EEESG_NSA_ILi64EEEEEENS_10tfloat32_tENS5_IJlSC_lEEESJ_SK_NS4_8TiledMMAINS4_8MMA_AtomIJNS4_4SM904GMMA30MMA_64x128x8_F32TF32TF32_SS_TNILNSO_7ScaleInE1ELSQ_1EEEEEENS4_6LayoutINS5_IJSB_SC_SC_EEENS5_IJSC_NSA_ILi0EEESV_EEEEENS5_IJNS4_10UnderscoreESY_SY_EEEEENS4_23SM90_TMA_LOAD_MULTICASTENS4_14ComposedLayoutINS4_7SwizzleILi3ELi4ELi3EEENS4_18smem_ptr_flag_bitsILi32EEENST_INS5_IJNSA_ILi8EEENSA_ILi32EEEEEENS5_IJS18_SC_EEEEEEEvNS4_8identityES11_S1C_vS1D_EENS_8epilogue10collective6detail29Sm90TmaWarpSpecializedAdapterINS1G_15DefaultEpilogueISJ_SK_SK_NS1F_6thread17LinearCombinationISJ_Li1EffLNS1K_9ScaleType4KindE0ELNS_15FloatRoundStyleE2ESJ_EENS1_15EpilogueDefaultEEEEEvvEEEEvNT_6ParamsE,"aw",@nobits
	.sectionflags	@""
	.align	16
	.zero		1024


//--------------------- .nv.shared.reserved.0     --------------------------
	.section	.nv.shared.reserved.0,"aw",@nobits
	.weak		__nv_reservedSMEM_offset_0_alias
	.size		__nv_reservedSMEM_offset_0_alias, 0, 0
	.other		__nv_reservedSMEM_offset_0_alias,@"STO_CUDA_RESERVED_SHARED STV_DEFAULT"
__nv_reservedSMEM_offset_0_alias:
	.zero		0


//--------------------- .nv.global                --------------------------
	.section	.nv.global,"aw",@nobits
.nv.global:
	.type		_ZN39_INTERNAL_cedec3ca_4_k_cu_62d7304b_71514cute1_E,@object
	.size		_ZN39_INTERNAL_cedec3ca_4_k_cu_62d7304b_71514cute1_E,(_ZN39_INTERNAL_cedec3ca_4_k_cu_62d7304b_71514cuda3std3__45__cpo6cbeginE - _ZN39_INTERNAL_cedec3ca_4_k_cu_62d7304b_71514cute1_E)
_ZN39_INTERNAL_cedec3ca_4_k_cu_62d7304b_71514cute1_E:
	.zero		1
	.type		_ZN39_INTERNAL_cedec3ca_4_k_cu_62d7304b_71514cuda3std3__45__cpo6cbeginE,@object
	.size		_ZN39_INTERNAL_cedec3ca_4_k_cu_62d7304b_71514cuda3std3__45__cpo6cbeginE,(_ZN39_INTERNAL_cedec3ca_4_k_cu_62d7304b_71514cuda3std3__48in_placeE - _ZN39_INTERNAL_cedec3ca_4_k_cu_62d7304b_71514cuda3std3__45__cpo6cbeginE)
_ZN39_INTERNAL_cedec3ca_4_k_cu_62d7304b_71514cuda3std3__45__cpo6cbeginE:
	.zero		1
	.type		_ZN39_INTERNAL_cedec3ca_4_k_cu_62d7304b_71514cuda3std3__48in_placeE,@object
	.size		_ZN39_INTERNAL_cedec3ca_4_k_cu_62d7304b_71514cuda3std3__48in_placeE,(_ZN39_INTERNAL_cedec3ca_4_k_cu_62d7304b_71514cuda3std6ranges3__45__cpo9iter_moveE - _ZN39_INTERNAL_cedec3ca_4_k_cu_62d7304b_71514cuda3std3__48in_placeE)
_ZN39_INTERNAL_cedec3ca_4_k_cu_62d7304b_71514cuda3std3__48in_placeE:
	.zero		1
	.type		_ZN39_INTERNAL_cedec3ca_4_k_cu_62d7304b_71514cuda3std6ranges3__45__cpo9iter_moveE,@object
	.size		_ZN39_INTERNAL_cedec3ca_4_k_cu_62d7304b_71514cuda3std6ranges3__45__cpo9iter_moveE,(_ZN39_INTERNAL_cedec3ca_4_k_cu_62d7304b_71514cuda3std3__45__cpo5beginE - _ZN39_INTERNAL_cedec3ca_4_k_cu_62d7304b_71514cuda3std6ranges3__45__cpo9iter_moveE)
_ZN39_INTERNAL_cedec3ca_4_k_cu_62d7304b_71514cuda3std6ranges3__45__cpo9iter_moveE:
	.zero		1
	.type		_ZN39_INTERNAL_cedec3ca_4_k_cu_62d7304b_71514cuda3std3__45__cpo5beginE,@object
	.size		_ZN39_INTERNAL_cedec3ca_4_k_cu_62d7304b_71514cuda3std3__45__cpo5beginE,(_ZN39_INTERNAL_cedec3ca_4_k_cu_62d7304b_71514cuda3std3__441_GLOBAL__N__cedec3ca_4_k_cu_62d7304b_71516ignoreE - _ZN39_INTERNAL_cedec3ca_4_k_cu_62d7304b_71514cuda3std3__45__cpo5beginE)
_ZN39_INTERNAL_cedec3ca_4_k_cu_62d7304b_71514cuda3std3__45__cpo5beginE:
	.zero		1
	.type		_ZN39_INTERNAL_cedec3ca_4_k_cu_62d7304b_71514cuda3std3__441_GLOBAL__N__cedec3ca_4_k_cu_62d7304b_71516ignoreE,@object
	.size		_ZN39_INTERNAL_cedec3ca_4_k_cu_62d7304b_71514cuda3std3__441_GLOBAL__N__cedec3ca_4_k_cu_62d7304b_71516ignoreE,(_ZN39_INTERNAL_cedec3ca_4_k_cu_62d7304b_71514cute7productE - _ZN39_INTERNAL_cedec3ca_4_k_cu_62d7304b_71514cuda3std3__441_GLOBAL__N__cedec3ca_4_k_cu_62d7304b_71516ignoreE)
_ZN39_INTERNAL_cedec3ca_4_k_cu_62d7304b_71514cuda3std3__441_GLOBAL__N__cedec3ca_4_k_cu_62d7304b_71516ignoreE:
	.zero		1
	.type		_ZN39_INTERNAL_cedec3ca_4_k_cu_62d7304b_71514cute7productE,@object
	.size		_ZN39_INTERNAL_cedec3ca_4_k_cu_62d7304b_71514cute7productE,(_ZN39_INTERNAL_cedec3ca_4_k_cu_62d7304b_71514cuda3std3__45__cpo3endE - _ZN39_INTERNAL_cedec3ca_4_k_cu_62d7304b_71514cute7productE)
_ZN39_INTERNAL_cedec3ca_4_k_cu_62d7304b_71514cute7productE:
	.zero		1
	.type		_ZN39_INTERNAL_cedec3ca_4_k_cu_62d7304b_71514cuda3std3__45__cpo3endE,@object
	.size		_ZN39_INTERNAL_cedec3ca_4_k_cu_62d7304b_71514cuda3std3__45__cpo3endE,(_ZN39_INTERNAL_cedec3ca_4_k_cu_62d7304b_71514cuda3std3__419piecewise_constructE - _ZN39_INTERNAL_cedec3ca_4_k_cu_62d7304b_71514cuda3std3__45__cpo3endE)
_ZN39_INTERNAL_cedec3ca_4_k_cu_62d7304b_71514cuda3std3__45__cpo3endE:
	.zero		1
	.type		_ZN39_INTERNAL_cedec3ca_4_k_cu_62d7304b_71514cuda3std3__419piecewise_constructE,@object
	.size		_ZN39_INTERNAL_cedec3ca_4_k_cu_62d7304b_71514cuda3std3__419piecewise_constructE,(_ZN39_INTERNAL_cedec3ca_4_k_cu_62d7304b_71514cuda3std3__45__cpo4cendE - _ZN39_INTERNAL_cedec3ca_4_k_cu_62d7304b_71514cuda3std3__419piecewise_constructE)
_ZN39_INTERNAL_cedec3ca_4_k_cu_62d7304b_71514cuda3std3__419piecewise_constructE:
	.zero		1
	.type		_ZN39_INTERNAL_cedec3ca_4_k_cu_62d7304b_71514cuda3std3__45__cpo4cendE,@object
	.size		_ZN39_INTERNAL_cedec3ca_4_k_cu_62d7304b_71514cuda3std3__45__cpo4cendE,(_ZN39_INTERNAL_cedec3ca_4_k_cu_62d7304b_71514cuda3std6ranges3__45__cpo4swapE - _ZN39_INTERNAL_cedec3ca_4_k_cu_62d7304b_71514cuda3std3__45__cpo4cendE)
_ZN39_INTERNAL_cedec3ca_4_k_cu_62d7304b_71514cuda3std3__45__cpo4cendE:
	.zero		1
	.type		_ZN39_INTERNAL_cedec3ca_4_k_cu_62d7304b_71514cuda3std6ranges3__45__cpo4swapE,@object
	.size		_ZN39_INTERNAL_cedec3ca_4_k_cu_62d7304b_71514cuda3std6ranges3__45__cpo4swapE,(.L_8 - _ZN39_INTERNAL_cedec3ca_4_k_cu_62d7304b_71514cuda3std6ranges3__45__cpo4swapE)
_ZN39_INTERNAL_cedec3ca_4_k_cu_62d7304b_71514cuda3std6ranges3__45__cpo4swapE:
	.zero		1
.L_8:


//--------------------- .nv.constant0._ZN7cutlass13device_kernelINS_4gemm6kernel13GemmUniversalIN4cute5tupleIJiiiiEEENS1_10collective13CollectiveMmaINS1_34MainloopSm90TmaGmmaWarpSpecializedILi5ENS5_IJNS4_1CILi2EEESB_NSA_ILi1EEEEEENS1_35KernelTmaWarpSpecializedCooperativeEEENS5_IJNSA_ILi128EEESG_NSA_ILi64EEEEEENS_10tfloat32_tENS5_IJlSC_lEEESJ_SK_NS4_8TiledMMAINS4_8MMA_AtomIJNS4_4SM904GMMA30MMA_64x128x8_F32TF32TF32_SS_TNILNSO_7ScaleInE1ELSQ_1EEEEEENS4_6LayoutINS5_IJSB_SC_SC_EEENS5_IJSC_NSA_ILi0EEESV_EEEEENS5_IJNS4_10UnderscoreESY_SY_EEEEENS4_23SM90_TMA_LOAD_MULTICASTENS4_14ComposedLayoutINS4_7SwizzleILi3ELi4ELi3EEENS4_18smem_ptr_flag_bitsILi32EEENST_INS5_IJNSA_ILi8EEENSA_ILi32EEEEEENS5_IJS18_SC_EEEEEEEvNS4_8identityES11_S1C_vS1D_EENS_8epilogue10collective6detail29Sm90TmaWarpSpecializedAdapterINS1G_15DefaultEpilogueISJ_SK_SK_NS1F_6thread17LinearCombinationISJ_Li1EffLNS1K_9ScaleType4KindE0ELNS_15FloatRoundStyleE2ESJ_EENS1_15EpilogueDefaultEEEEEvvEEEEvNT_6ParamsE --------------------------
	.section	.nv.constant0._ZN7cutlass13device_kernelINS_4gemm6kernel13GemmUniversalIN4cute5tupleIJiiiiEEENS1_10collective13CollectiveMmaINS1_34MainloopSm90TmaGmmaWarpSpecializedILi5ENS5_IJNS4_1CILi2EEESB_NSA_ILi1EEEEEENS1_35KernelTmaWarpSpecializedCooperativeEEENS5_IJNSA_ILi128EEESG_NSA_ILi64EEEEEENS_10tfloat32_tENS5_IJlSC_lEEESJ_SK_NS4_8TiledMMAINS4_8MMA_AtomIJNS4_4SM904GMMA30MMA_64x128x8_F32TF32TF32_SS_TNILNSO_7ScaleInE1ELSQ_1EEEEEENS4_6LayoutINS5_IJSB_SC_SC_EEENS5_IJSC_NSA_ILi0EEESV_EEEEENS5_IJNS4_10UnderscoreESY_SY_EEEEENS4_23SM90_TMA_LOAD_MULTICASTENS4_14ComposedLayoutINS4_7SwizzleILi3ELi4ELi3EEENS4_18smem_ptr_flag_bitsILi32EEENST_INS5_IJNSA_ILi8EEENSA_ILi32EEEEEENS5_IJS18_SC_EEEEEEEvNS4_8identityES11_S1C_vS1D_EENS_8epilogue10collective6detail29Sm90TmaWarpSpecializedAdapterINS1G_15DefaultEpilogueISJ_SK_SK_NS1F_6thread17LinearCombinationISJ_Li1EffLNS1K_9ScaleType4KindE0ELNS_15FloatRoundStyleE2ESJ_EENS1_15EpilogueDefaultEEEEEvvEEEEvNT_6ParamsE,"a",@progbits
	.sectionflags	@""
	.align	4
.nv.constant0._ZN7cutlass13device_kernelINS_4gemm6kernel13GemmUniversalIN4cute5tupleIJiiiiEEENS1_10collective13CollectiveMmaINS1_34MainloopSm90TmaGmmaWarpSpecializedILi5ENS5_IJNS4_1CILi2EEESB_NSA_ILi1EEEEEENS1_35KernelTmaWarpSpecializedCooperativeEEENS5_IJNSA_ILi128EEESG_NSA_ILi64EEEEEENS_10tfloat32_tENS5_IJlSC_lEEESJ_SK_NS4_8TiledMMAINS4_8MMA_AtomIJNS4_4SM904GMMA30MMA_64x128x8_F32TF32TF32_SS_TNILNSO_7ScaleInE1ELSQ_1EEEEEENS4_6LayoutINS5_IJSB_SC_SC_EEENS5_IJSC_NSA_ILi0EEESV_EEEEENS5_IJNS4_10UnderscoreESY_SY_EEEEENS4_23SM90_TMA_LOAD_MULTICASTENS4_14ComposedLayoutINS4_7SwizzleILi3ELi4ELi3EEENS4_18smem_ptr_flag_bitsILi32EEENST_INS5_IJNSA_ILi8EEENSA_ILi32EEEEEENS5_IJS18_SC_EEEEEEEvNS4_8identityES11_S1C_vS1D_EENS_8epilogue10collective6detail29Sm90TmaWarpSpecializedAdapterINS1G_15DefaultEpilogueISJ_SK_SK_NS1F_6thread17LinearCombinationISJ_Li1EffLNS1K_9ScaleType4KindE0ELNS_15FloatRoundStyleE2ESJ_EENS1_15EpilogueDefaultEEEEEvvEEEEvNT_6ParamsE:
	.zero		1664


//--------------------- SYMBOLS --------------------------

	.type		.nv.reservedSmem.offset0,@object
	.size		.nv.reservedSmem.offset0,0x4
	.type		__assertfail,@function
